def matmul_kernel(
    a_ptr,
    b_ptr,
    c_ptr,
    M,
    N,
    K,
    stride_am,
    stride_ak,
    stride_bk,
    stride_bn,
    stride_cm,
    stride_cn,
    BLOCK_M: tl.constexpr,
    BLOCK_N: tl.constexpr,
    BLOCK_K: tl.constexpr,
    GROUP_M: tl.constexpr,
):
    pid = tl.program_id(axis=0)
    num_pid_m = tl.cdiv(M, BLOCK_M)
    num_pid_n = tl.cdiv(N, BLOCK_N)
    num_pid_in_group = GROUP_M * num_pid_n
    group_id = pid // num_pid_in_group
    first_pid_m = group_id * GROUP_M
    group_size_m = min(num_pid_m - first_pid_m, GROUP_M)
    pid_m = first_pid_m + ((pid % num_pid_in_group) % group_size_m)
    pid_n = (pid % num_pid_in_group) // group_size_m

    offs_am = (pid_m * BLOCK_M + tl.arange(0, BLOCK_M)) % M
    offs_bn = (pid_n * BLOCK_N + tl.arange(0, BLOCK_N)) % N
    offs_k = tl.arange(0, BLOCK_K)
    a_ptrs = a_ptr + offs_am[:, None] * stride_am + offs_k[None, :] * stride_ak
    b_ptrs = b_ptr + offs_k[:, None] * stride_bk + offs_bn[None, :] * stride_bn

    acc = tl.zeros((BLOCK_M, BLOCK_N), dtype=tl.float32)
    for kk in range(0, tl.cdiv(K, BLOCK_K)):
        a = tl.load(a_ptrs, mask=offs_k[None, :] < K - kk * BLOCK_K, other=0.0)
        b = tl.load(b_ptrs, mask=offs_k[:, None] < K - kk * BLOCK_K, other=0.0)
        acc = tl.dot(a, b, acc)
        a_ptrs += BLOCK_K * stride_ak
        b_ptrs += BLOCK_K * stride_bk

    c = acc.to(c_ptr.dtype.element_ty)
    offs_cm = pid_m * BLOCK_M + tl.arange(0, BLOCK_M)
    offs_cn = pid_n * BLOCK_N + tl.arange(0, BLOCK_N)
    c_ptrs = c_ptr + offs_cm[:, None] * stride_cm + offs_cn[None, :] * stride_cn
    mask = (offs_cm[:, None] < M) & (offs_cn[None, :] < N)
    tl.store(c_ptrs, c, mask=mask)

# config = {"BLOCK_K": 32, "BLOCK_M": 256, "BLOCK_N": 64, "GROUP_M": 8, "arch": "sm_100", "dtype": "fp16", "num_ctas": 1, "num_stages": 3, "num_warps": 16}
# arch = sm_100


// ===== COMPILED SASS (sm_100a) =====

	.target	sm_100a

	.elftype	@"ET_EXEC"


//--------------------- .note.nv.tkinfo           --------------------------
	.section	.note.nv.tkinfo,"",@"SHT_NOTE"
	.sectionflags	@"SHF_NOTE_NV_TKINFO"
	.tkinfo
        /*0018*/ 	.word	0x00000081
        /*0030*/ 	.string	""
        /*0030*/ 	.string	"ptxas-blackwell"
        /*0030*/ 	.string	"Cuda compilation tools, release 12.9, V12.9.86"
        /*0030*/ 	.string	"Build cuda_12.9.r12.9/compiler.36037853_0"
        /*0030*/ 	.string	"-v  -suppress-debug-info  -lineinfo  -arch sm_100a "



//--------------------- .note.nv.cuver            --------------------------
	.section	.note.nv.cuver,"",@"SHT_NOTE"
	.sectionflags	@"SHF_NOTE_NV_CUVER"
        /*0018*/ 	.short	0x0001
        /*001a*/ 	.short	0x0064
        /*001c*/ 	.short	0x0001
        /*001e*/ 	.short	0x0000
        /*0020*/ 	.short	0x0001
        /*0022*/ 	.short	0x0000


//--------------------- .nv.info                  --------------------------
	.section	.nv.info,"",@"SHT_CUDA_INFO"
	.align	4


	//----- nvinfo : EIATTR_REGCOUNT
	.align		4
        /*0000*/ 	.byte	0x04, 0x2f
        /*0002*/ 	.short	(.L_1 - .L_0)
	.align		4
.L_0:
        /*0004*/ 	.word	index@(matmul_kernel)
        /*0008*/ 	.word	0x00000080


	//----- nvinfo : EIATTR_FRAME_SIZE
	.align		4
.L_1:
        /*000c*/ 	.byte	0x04, 0x11
        /*000e*/ 	.short	(.L_3 - .L_2)
	.align		4
.L_2:
        /*0010*/ 	.word	index@(matmul_kernel)
        /*0014*/ 	.word	0x00000000


	//----- nvinfo : EIATTR_MIN_STACK_SIZE
	.align		4
.L_3:
        /*0018*/ 	.byte	0x04, 0x12
        /*001a*/ 	.short	(.L_5 - .L_4)
	.align		4
.L_4:
        /*001c*/ 	.word	index@(matmul_kernel)
        /*0020*/ 	.word	0x00000000
.L_5:


//--------------------- .nv.info.matmul_kernel    --------------------------
	.section	.nv.info.matmul_kernel,"",@"SHT_CUDA_INFO"
	.sectionflags	@""
	.align	4


	//----- nvinfo : EIATTR_CUDA_API_VERSION
	.align		4
        /*0000*/ 	.byte	0x04, 0x37
        /*0002*/ 	.short	(.L_7 - .L_6)
.L_6:
        /*0004*/ 	.word	0x00000081


	//----- nvinfo : EIATTR_KPARAM_INFO
	.align		4
.L_7:
        /*0008*/ 	.byte	0x04, 0x17
        /*000a*/ 	.short	(.L_9 - .L_8)
.L_8:
        /*000c*/ 	.word	0x00000000
        /*0010*/ 	.short	0x000d
        /*0012*/ 	.short	0x0048
        /*0014*/ 	.byte	0x00, 0xf4, 0x21, 0x00


	//----- nvinfo : EIATTR_KPARAM_INFO
	.align		4
.L_9:
        /*0018*/ 	.byte	0x04, 0x17
        /*001a*/ 	.short	(.L_11 - .L_10)
.L_10:
        /*001c*/ 	.word	0x00000000
        /*0020*/ 	.short	0x000c
        /*0022*/ 	.short	0x0040
        /*0024*/ 	.byte	0x00, 0xf4, 0x21, 0x00


	//----- nvinfo : EIATTR_KPARAM_INFO
	.align		4
.L_11:
        /*0028*/ 	.byte	0x04, 0x17
        /*002a*/ 	.short	(.L_13 - .L_12)
.L_12:
        /*002c*/ 	.word	0x00000000
        /*0030*/ 	.short	0x000b
        /*0032*/ 	.short	0x0038
        /*0034*/ 	.byte	0x00, 0xf0, 0x11, 0x00


	//----- nvinfo : EIATTR_KPARAM_INFO
	.align		4
.L_13:
        /*0038*/ 	.byte	0x04, 0x17
        /*003a*/ 	.short	(.L_15 - .L_14)
.L_14:
        /*003c*/ 	.word	0x00000000
        /*0040*/ 	.short	0x000a
        /*0042*/ 	.short	0x0034
        /*0044*/ 	.byte	0x00, 0xf0, 0x11, 0x00


	//----- nvinfo : EIATTR_KPARAM_INFO
	.align		4
.L_15:
        /*0048*/ 	.byte	0x04, 0x17
        /*004a*/ 	.short	(.L_17 - .L_16)
.L_16:
        /*004c*/ 	.word	0x00000000
        /*0050*/ 	.short	0x0009
        /*0052*/ 	.short	0x0030
        /*0054*/ 	.byte	0x00, 0xf0, 0x11, 0x00


	//----- nvinfo : EIATTR_KPARAM_INFO
	.align		4
.L_17:
        /*0058*/ 	.byte	0x04, 0x17
        /*005a*/ 	.short	(.L_19 - .L_18)
.L_18:
        /*005c*/ 	.word	0x00000000
        /*0060*/ 	.short	0x0008
        /*0062*/ 	.short	0x002c
        /*0064*/ 	.byte	0x00, 0xf0, 0x11, 0x00


	//----- nvinfo : EIATTR_KPARAM_INFO
	.align		4
.L_19:
        /*0068*/ 	.byte	0x04, 0x17
        /*006a*/ 	.short	(.L_21 - .L_20)
.L_20:
        /*006c*/ 	.word	0x00000000
        /*0070*/ 	.short	0x0007
        /*0072*/ 	.short	0x0028
        /*0074*/ 	.byte	0x00, 0xf0, 0x11, 0x00


	//----- nvinfo : EIATTR_KPARAM_INFO
	.align		4
.L_21:
        /*0078*/ 	.byte	0x04, 0x17
        /*007a*/ 	.short	(.L_23 - .L_22)
.L_22:
        /*007c*/ 	.word	0x00000000
        /*0080*/ 	.short	0x0006
        /*0082*/ 	.short	0x0024
        /*0084*/ 	.byte	0x00, 0xf0, 0x11, 0x00


	//----- nvinfo : EIATTR_KPARAM_INFO
	.align		4
.L_23:
        /*0088*/ 	.byte	0x04, 0x17
        /*008a*/ 	.short	(.L_25 - .L_24)
.L_24:
        /*008c*/ 	.word	0x00000000
        /*0090*/ 	.short	0x0005
        /*0092*/ 	.short	0x0020
        /*0094*/ 	.byte	0x00, 0xf0, 0x11, 0x00


	//----- nvinfo : EIATTR_KPARAM_INFO
	.align		4
.L_25:
        /*0098*/ 	.byte	0x04, 0x17
        /*009a*/ 	.short	(.L_27 - .L_26)
.L_26:
        /*009c*/ 	.word	0x00000000
        /*00a0*/ 	.short	0x0004
        /*00a2*/ 	.short	0x001c
        /*00a4*/ 	.byte	0x00, 0xf0, 0x11, 0x00


	//----- nvinfo : EIATTR_KPARAM_INFO
	.align		4
.L_27:
        /*00a8*/ 	.byte	0x04, 0x17
        /*00aa*/ 	.short	(.L_29 - .L_28)
.L_28:
        /*00ac*/ 	.word	0x00000000
        /*00b0*/ 	.short	0x0003
        /*00b2*/ 	.short	0x0018
        /*00b4*/ 	.byte	0x00, 0xf0, 0x11, 0x00


	//----- nvinfo : EIATTR_KPARAM_INFO
	.align		4
.L_29:
        /*00b8*/ 	.byte	0x04, 0x17
        /*00ba*/ 	.short	(.L_31 - .L_30)
.L_30:
        /*00bc*/ 	.word	0x00000000
        /*00c0*/ 	.short	0x0002
        /*00c2*/ 	.short	0x0010
        /*00c4*/ 	.byte	0x00, 0xf4, 0x21, 0x00


	//----- nvinfo : EIATTR_KPARAM_INFO
	.align		4
.L_31:
        /*00c8*/ 	.byte	0x04, 0x17
        /*00ca*/ 	.short	(.L_33 - .L_32)
.L_32:
        /*00cc*/ 	.word	0x00000000
        /*00d0*/ 	.short	0x0001
        /*00d2*/ 	.short	0x0008
        /*00d4*/ 	.byte	0x00, 0xf4, 0x21, 0x00


	//----- nvinfo : EIATTR_KPARAM_INFO
	.align		4
.L_33:
        /*00d8*/ 	.byte	0x04, 0x17
        /*00da*/ 	.short	(.L_35 - .L_34)
.L_34:
        /*00dc*/ 	.word	0x00000000
        /*00e0*/ 	.short	0x0000
        /*00e2*/ 	.short	0x0000
        /*00e4*/ 	.byte	0x00, 0xf4, 0x21, 0x00


	//----- nvinfo : EIATTR_SPARSE_MMA_MASK
	.align		4
.L_35:
        /*00e8*/ 	.byte	0x03, 0x50
        /*00ea*/ 	.short	0x0000


	//----- nvinfo : EIATTR_MAXREG_COUNT
	.align		4
        /*00ec*/ 	.byte	0x03, 0x1b
        /*00ee*/ 	.short	0x0080


	//----- nvinfo : EIATTR_NUM_BARRIERS
	.align		4
        /*00f0*/ 	.byte	0x02, 0x4c
        /*00f2*/ 	.byte	0x01
	.zero		1


	//----- nvinfo : EIATTR_VRC_CTA_INIT_COUNT
	.align		4
        /*00f4*/ 	.byte	0x02, 0x4a
	.zero		1
	.zero		1


	//----- nvinfo : EIATTR_EXIT_INSTR_OFFSETS
	.align		4
        /*00f8*/ 	.byte	0x04, 0x1c
        /*00fa*/ 	.short	(.L_37 - .L_36)


	//   ....[0]....
.L_36:
        /*00fc*/ 	.word	0x000029a0


	//   ....[1]....
        /*0100*/ 	.word	0x000029d0


	//----- nvinfo : EIATTR_REQNTID
	.align		4
.L_37:
        /*0104*/ 	.byte	0x04, 0x10
        /*0106*/ 	.short	(.L_39 - .L_38)
.L_38:
        /*0108*/ 	.word	0x00000200
        /*010c*/ 	.word	0x00000001
        /*0110*/ 	.word	0x00000001


	//----- nvinfo : EIATTR_CBANK_PARAM_SIZE
	.align		4
.L_39:
        /*0114*/ 	.byte	0x03, 0x19
        /*0116*/ 	.short	0x0050


	//----- nvinfo : EIATTR_PARAM_CBANK
	.align		4
        /*0118*/ 	.byte	0x04, 0x0a
        /*011a*/ 	.short	(.L_41 - .L_40)
	.align		4
.L_40:
        /*011c*/ 	.word	index@(.nv.constant0.matmul_kernel)
        /*0120*/ 	.short	0x0380
        /*0122*/ 	.short	0x0050


	//----- nvinfo : EIATTR_SW_WAR
	.align		4
.L_41:
        /*0124*/ 	.byte	0x04, 0x36
        /*0126*/ 	.short	(.L_43 - .L_42)
.L_42:
        /*0128*/ 	.word	0x00000008
.L_43:


//--------------------- .nv.compat                --------------------------
	.section	.nv.compat,"",@"SHT_CUDA_COMPAT_INFO"
	.align	4
        /*0000*/ 	.byte	0x02, 0x02, 0x01, 0x00, 0x02, 0x05, 0x05, 0x00, 0x02, 0x03, 0x00, 0x00, 0x02, 0x06, 0x01, 0x00


//--------------------- .nv.callgraph             --------------------------
	.section	.nv.callgraph,"",@"SHT_CUDA_CALLGRAPH"
	.align	4
	.sectionentsize	8
	.align		4
        /*0000*/ 	.word	0x00000000
	.align		4
        /*0004*/ 	.word	0xffffffff
	.align		4
        /*0008*/ 	.word	0x00000000
	.align		4
        /*000c*/ 	.word	0xfffffffe
	.align		4
        /*0010*/ 	.word	0x00000000
	.align		4
        /*0014*/ 	.word	0xfffffffd
	.align		4
        /*0018*/ 	.word	0x00000000
	.align		4
        /*001c*/ 	.word	0xfffffffc


//--------------------- .text.matmul_kernel       --------------------------
	.section	.text.matmul_kernel,"ax",@progbits
	.align	128
        .global         matmul_kernel
        .type           matmul_kernel,@function
        .size           matmul_kernel,(.L_x_4 - matmul_kernel)
        .other          matmul_kernel,@"STO_CUDA_ENTRY STV_DEFAULT"
matmul_kernel:
.text.matmul_kernel:
[----:B------:R-:W0:Y:S08]  /*0000*/  LDC R1, c[0x0][0x37c] ;  /* 0x0000df00ff017b82 */ /* 0x000e300000000800 */
[----:B------:R-:W1:Y:S01]  /*0010*/  LDC.64 R14, c[0x0][0x398] ;  /* 0x0000e600ff0e7b82 */ /* 0x000e620000000a00 */
[----:B------:R-:W2:Y:S01]  /*0020*/  S2R R5, SR_CTAID.X ;  /* 0x0000000000057919 */ /* 0x000ea20000002500 */
[----:B------:R-:W3:Y:S01]  /*0030*/  LDCU UR4, c[0x0][0x3a0] ;  /* 0x00007400ff0477ac */ /* 0x000ee20008000800 */
[----:B------:R-:W-:Y:S01]  /*0040*/  UMOV UR5, 0x400 ;  /* 0x0000040000057882 */ /* 0x000fe20000000000 */
[----:B------:R-:W4:Y:S04]  /*0050*/  LDCU.64 UR8, c[0x0][0x358] ;  /* 0x00006b00ff0877ac */ /* 0x000f280008000a00 */
[----:B------:R-:W5:Y:S01]  /*0060*/  S2UR UR6, SR_CgaCtaId ;  /* 0x00000000000679c3 */ /* 0x000f620000008800 */
[----:B------:R-:W0:Y:S01]  /*0070*/  LDCU UR7, c[0x0][0x3a0] ;  /* 0x00007400ff0777ac */ /* 0x000e220008000800 */
[----:B---3--:R-:W-:Y:S01]  /*0080*/  UIADD3 UR4, UPT, UPT, UR4, 0x1f, URZ ;  /* 0x0000001f04047890 */ /* 0x008fe2000fffe0ff */
[----:B-1----:R-:W-:-:S03]  /*0090*/  VIADD R0, R15, 0x3f ;  /* 0x0000003f0f007836 */ /* 0x002fc60000000000 */
[----:B------:R-:W-:Y:S02]  /*00a0*/  UISETP.GT.AND UP0, UPT, UR4, 0x1f, UPT ;  /* 0x0000001f0400788c */ /* 0x000fe4000bf04270 */
[----:B------:R-:W-:Y:S01]  /*00b0*/  SHF.R.S32.HI R3, RZ, 0x1f, R0 ;  /* 0x0000001fff037819 */ /* 0x000fe20000011400 */
[----:B-----5:R-:W-:-:S03]  /*00c0*/  ULEA UR5, UR6, UR5, 0x18 ;  /* 0x0000000506057291 */ /* 0x020fc6000f8ec0ff */
[----:B------:R-:W-:Y:S02]  /*00d0*/  LEA.HI R3, R3, R0, RZ, 0x6 ;  /* 0x0000000003037211 */ /* 0x000fe400078f30ff */
[----:B--2---:R-:W-:Y:S02]  /*00e0*/  IABS R8, R5 ;  /* 0x0000000500087213 */ /* 0x004fe40000000000 */
[----:B------:R-:W-:-:S05]  /*00f0*/  SHF.R.S32.HI R3, RZ, 0x6, R3 ;  /* 0x00000006ff037819 */ /* 0x000fca0000011403 */
[----:B------:R-:W-:-:S05]  /*0100*/  IMAD.SHL.U32 R4, R3, 0x8, RZ ;  /* 0x0000000803047824 */ /* 0x000fca00078e00ff */
[-C--:B------:R-:W-:Y:S02]  /*0110*/  IABS R7, R4.reuse ;  /* 0x0000000400077213 */ /* 0x080fe40000000000 */
[----:B------:R-:W-:Y:S02]  /*0120*/  IABS R10, R4 ;  /* 0x00000004000a7213 */ /* 0x000fe40000000000 */
[----:B------:R-:W1:Y:S08]  /*0130*/  I2F.RP R0, R7 ;  /* 0x0000000700007306 */ /* 0x000e700000209400 */
[----:B-1----:R-:W1:Y:S02]  /*0140*/  MUFU.RCP R0, R0 ;  /* 0x0000000000007308 */ /* 0x002e640000001000 */
[----:B-1----:R-:W-:-:S02]  /*0150*/  VIADD R2, R0, 0xffffffe ;  /* 0x0ffffffe00027836 */ /* 0x002fc40000000000 */
[----:B------:R-:W-:-:S04]  /*0160*/  IMAD.MOV R0, RZ, RZ, -R10 ;  /* 0x000000ffff007224 */ /* 0x000fc800078e0a0a */
[----:B------:R1:W2:Y:S02]  /*0170*/  F2I.FTZ.U32.TRUNC.NTZ R3, R2 ;  /* 0x0000000200037305 */ /* 0x0002a4000021f000 */
[----:B-1----:R-:W-:Y:S02]  /*0180*/  IMAD.MOV.U32 R2, RZ, RZ, RZ ;  /* 0x000000ffff027224 */ /* 0x002fe400078e00ff */
[----:B--2---:R-:W-:-:S04]  /*0190*/  IMAD.MOV R6, RZ, RZ, -R3 ;  /* 0x000000ffff067224 */ /* 0x004fc800078e0a03 */
[----:B------:R-:W-:Y:S02]  /*01a0*/  IMAD R9, R6, R7, RZ ;  /* 0x0000000706097224 */ /* 0x000fe400078e02ff */
[----:B------:R-:W-:Y:S02]  /*01b0*/  IMAD.MOV.U32 R6, RZ, RZ, R8 ;  /* 0x000000ffff067224 */ /* 0x000fe400078e0008 */
[----:B------:R-:W-:-:S06]  /*01c0*/  IMAD.HI.U32 R3, R3, R9, R2 ;  /* 0x0000000903037227 */ /* 0x000fcc00078e0002 */
[----:B------:R-:W-:-:S04]  /*01d0*/  IMAD.HI.U32 R3, R3, R6, RZ ;  /* 0x0000000603037227 */ /* 0x000fc800078e00ff */
[----:B------:R-:W-:-:S05]  /*01e0*/  IMAD R0, R3, R0, R6 ;  /* 0x0000000003007224 */ /* 0x000fca00078e0206 */
[----:B------:R-:W-:-:S13]  /*01f0*/  ISETP.GT.U32.AND P1, PT, R7, R0, PT ;  /* 0x000000000700720c */ /* 0x000fda0003f24070 */
[----:B------:R-:W-:Y:S02]  /*0200*/  @!P1 IMAD.IADD R0, R0, 0x1, -R7 ;  /* 0x0000000100009824 */ /* 0x000fe400078e0a07 */
[----:B------:R-:W-:Y:S01]  /*0210*/  @!P1 VIADD R3, R3, 0x1 ;  /* 0x0000000103039836 */ /* 0x000fe20000000000 */
[----:B------:R-:W-:Y:S02]  /*0220*/  ISETP.NE.AND P1, PT, R4, RZ, PT ;  /* 0x000000ff0400720c */ /* 0x000fe40003f25270 */
[----:B------:R-:W-:Y:S02]  /*0230*/  ISETP.GE.U32.AND P0, PT, R0, R7, PT ;  /* 0x000000070000720c */ /* 0x000fe40003f06070 */
[----:B------:R-:W-:-:S04]  /*0240*/  LOP3.LUT R0, R5, R4, RZ, 0x3c, !PT ;  /* 0x0000000405007212 */ /* 0x000fc800078e3cff */
[----:B------:R-:W-:Y:S01]  /*0250*/  ISETP.GE.AND P2, PT, R0, RZ, PT ;  /* 0x000000ff0000720c */ /* 0x000fe20003f46270 */
[----:B------:R-:W-:-:S06]  /*0260*/  VIADD R0, R14, 0xff ;  /* 0x000000ff0e007836 */ /* 0x000fcc0000000000 */
[----:B------:R-:W-:-:S04]  /*0270*/  @P0 VIADD R3, R3, 0x1 ;  /* 0x0000000103030836 */ /* 0x000fc80000000000 */
[----:B------:R-:W-:Y:S01]  /*0280*/  IMAD.MOV.U32 R2, RZ, RZ, R3 ;  /* 0x000000ffff027224 */ /* 0x000fe200078e0003 */
[----:B------:R-:W-:-:S03]  /*0290*/  SHF.R.S32.HI R3, RZ, 0x1f, R0 ;  /* 0x0000001fff037819 */ /* 0x000fc60000011400 */
[----:B------:R-:W-:Y:S01]  /*02a0*/  @!P2 IMAD.MOV R2, RZ, RZ, -R2 ;  /* 0x000000ffff02a224 */ /* 0x000fe200078e0a02 */
[----:B------:R-:W-:Y:S02]  /*02b0*/  @!P1 LOP3.LUT R2, RZ, R4, RZ, 0x33, !PT ;  /* 0x00000004ff029212 */ /* 0x000fe400078e33ff */
[----:B------:R-:W-:-:S03]  /*02c0*/  LEA.HI R3, R3, R0, RZ, 0x8 ;  /* 0x0000000003037211 */ /* 0x000fc600078f40ff */
[----:B------:R-:W-:Y:S02]  /*02d0*/  IMAD.SHL.U32 R8, R2, 0x8, RZ ;  /* 0x0000000802087824 */ /* 0x000fe400078e00ff */
[----:B------:R-:W-:-:S03]  /*02e0*/  IMAD.MOV R2, RZ, RZ, -R2 ;  /* 0x000000ffff027224 */ /* 0x000fc600078e0a02 */
[----:B------:R-:W-:Y:S01]  /*02f0*/  LEA.HI.SX32 R3, R3, -R8, 0x18 ;  /* 0x8000000803037211 */ /* 0x000fe200078fc2ff */
[----:B------:R-:W-:-:S03]  /*0300*/  IMAD R4, R4, R2, R5 ;  /* 0x0000000204047224 */ /* 0x000fc600078e0205 */
[----:B------:R-:W-:Y:S02]  /*0310*/  VIMNMX R11, PT, PT, R3, 0x8, PT ;  /* 0x00000008030b7848 */ /* 0x000fe40003fe0100 */
[----:B------:R-:W-:Y:S02]  /*0320*/  IABS R9, R4 ;  /* 0x0000000400097213 */ /* 0x000fe40000000000 */
[----:B------:R-:W-:-:S04]  /*0330*/  IABS R7, R11 ;  /* 0x0000000b00077213 */ /* 0x000fc80000000000 */
[----:B------:R-:W1:Y:S08]  /*0340*/  I2F.RP R0, R7 ;  /* 0x0000000700007306 */ /* 0x000e700000209400 */
[----:B-1----:R-:W1:Y:S02]  /*0350*/  MUFU.RCP R0, R0 ;  /* 0x0000000000007308 */ /* 0x002e640000001000 */
[----:B-1----:R-:W-:-:S06]  /*0360*/  VIADD R3, R0, 0xffffffe ;  /* 0x0ffffffe00037836 */ /* 0x002fcc0000000000 */
[----:B------:R-:W1:Y:S02]  /*0370*/  F2I.FTZ.U32.TRUNC.NTZ R3, R3 ;  /* 0x0000000300037305 */ /* 0x000e64000021f000 */
[----:B-1----:R-:W-:-:S04]  /*0380*/  IMAD.MOV R6, RZ, RZ, -R3 ;  /* 0x000000ffff067224 */ /* 0x002fc800078e0a03 */
[----:B------:R-:W-:Y:S01]  /*0390*/  IMAD.MOV.U32 R2, RZ, RZ, R6 ;  /* 0x000000ffff027224 */ /* 0x000fe200078e0006 */
[----:B------:R-:W-:-:S03]  /*03a0*/  IABS R6, R11 ;  /* 0x0000000b00067213 */ /* 0x000fc60000000000 */
[----:B------:R-:W-:Y:S02]  /*03b0*/  IMAD R5, R2, R7, RZ ;  /* 0x0000000702057224 */ /* 0x000fe400078e02ff */
[----:B------:R-:W-:Y:S02]  /*03c0*/  IMAD.MOV.U32 R2, RZ, RZ, RZ ;  /* 0x000000ffff027224 */ /* 0x000fe400078e00ff */
[----:B------:R-:W-:Y:S02]  /*03d0*/  IMAD.MOV R0, RZ, RZ, -R6 ;  /* 0x000000ffff007224 */ /* 0x000fe400078e0a06 */
[----:B------:R-:W-:Y:S01]  /*03e0*/  IMAD.HI.U32 R2, R3, R5, R2 ;  /* 0x0000000503027227 */ /* 0x000fe200078e0002 */
[----:B------:R-:W1:Y:S05]  /*03f0*/  S2R R6, SR_TID.X ;  /* 0x0000000000067919 */ /* 0x000e6a0000002100 */
[----:B------:R-:W-:-:S04]  /*0400*/  IMAD.HI.U32 R2, R2, R9, RZ ;  /* 0x0000000902027227 */ /* 0x000fc800078e00ff */
[----:B------:R-:W-:-:S05]  /*0410*/  IMAD R0, R2, R0, R9 ;  /* 0x0000000002007224 */ /* 0x000fca00078e0209 */
[----:B------:R-:W-:-:S13]  /*0420*/  ISETP.GT.U32.AND P1, PT, R7, R0, PT ;  /* 0x000000000700720c */ /* 0x000fda0003f24070 */
[----:B------:R-:W-:Y:S02]  /*0430*/  @!P1 IMAD.IADD R0, R0, 0x1, -R7 ;  /* 0x0000000100009824 */ /* 0x000fe400078e0a07 */
[----:B------:R-:W-:Y:S01]  /*0440*/  @!P1 VIADD R2, R2, 0x1 ;  /* 0x0000000102029836 */ /* 0x000fe20000000000 */
[----:B------:R-:W-:Y:S02]  /*0450*/  ISETP.NE.AND P1, PT, R11, RZ, PT ;  /* 0x000000ff0b00720c */ /* 0x000fe40003f25270 */
[----:B------:R-:W-:Y:S02]  /*0460*/  ISETP.GE.U32.AND P0, PT, R0, R7, PT ;  /* 0x000000070000720c */ /* 0x000fe40003f06070 */
[----:B------:R-:W-:Y:S02]  /*0470*/  LOP3.LUT R0, R4, R11, RZ, 0x3c, !PT ;  /* 0x0000000b04007212 */ /* 0x000fe400078e3cff */
[----:B-1----:R-:W-:Y:S02]  /*0480*/  SHF.R.U32.HI R114, RZ, 0x8, R6 ;  /* 0x00000008ff727819 */ /* 0x002fe40000011606 */
[----:B------:R-:W-:-:S02]  /*0490*/  ISETP.GE.AND P2, PT, R0, RZ, PT ;  /* 0x000000ff0000720c */ /* 0x000fc40003f46270 */
[----:B------:R-:W-:Y:S02]  /*04a0*/  LOP3.LUT R7, R6, 0xff, RZ, 0xc0, !PT ;  /* 0x000000ff06077812 */ /* 0x000fe400078ec0ff */
[----:B------:R-:W-:Y:S02]  /*04b0*/  SGXT.U32 R114, R114, 0x1 ;  /* 0x000000017272781a */ /* 0x000fe40000000000 */
[----:B------:R-:W-:Y:S01]  /*04c0*/  LOP3.LUT R115, R6, 0x1ff, RZ, 0xc0, !PT ;  /* 0x000001ff06737812 */ /* 0x000fe200078ec0ff */
[----:B------:R-:W-:Y:S01]  /*04d0*/  @P0 VIADD R2, R2, 0x1 ;  /* 0x0000000102020836 */ /* 0x000fe20000000000 */
[C---:B------:R-:W-:Y:S02]  /*04e0*/  LOP3.LUT R10, R114.reuse, 0x2, RZ, 0xfc, !PT ;  /* 0x00000002720a7812 */ /* 0x040fe400078efcff */
[C---:B------:R-:W-:Y:S02]  /*04f0*/  LOP3.LUT R9, R114.reuse, 0x4, RZ, 0xfc, !PT ;  /* 0x0000000472097812 */ /* 0x040fe400078efcff */
[----:B------:R-:W-:Y:S01]  /*0500*/  LOP3.LUT R113, R114, 0x6, RZ, 0xfc, !PT ;  /* 0x0000000672717812 */ /* 0x000fe200078efcff */
[----:B------:R-:W-:Y:S01]  /*0510*/  @!P2 IMAD.MOV R2, RZ, RZ, -R2 ;  /* 0x000000ffff02a224 */ /* 0x000fe200078e0a02 */
[----:B------:R-:W-:-:S02]  /*0520*/  @!P1 LOP3.LUT R2, RZ, R11, RZ, 0x33, !PT ;  /* 0x0000000bff029212 */ /* 0x000fc400078e33ff */
[C---:B------:R-:W-:Y:S02]  /*0530*/  LOP3.LUT R112, R114.reuse, 0x8, RZ, 0xfc, !PT ;  /* 0x0000000872707812 */ /* 0x040fe400078efcff */
[C---:B------:R-:W-:Y:S01]  /*0540*/  LOP3.LUT R111, R114.reuse, 0xa, RZ, 0xfc, !PT ;  /* 0x0000000a726f7812 */ /* 0x040fe200078efcff */
[----:B------:R-:W-:Y:S01]  /*0550*/  IMAD.MOV R0, RZ, RZ, -R2 ;  /* 0x000000ffff007224 */ /* 0x000fe200078e0a02 */
[----:B------:R-:W-:Y:S01]  /*0560*/  LOP3.LUT R110, R114, 0xc, RZ, 0xfc, !PT ;  /* 0x0000000c726e7812 */ /* 0x000fe200078efcff */
[----:B------:R-:W-:Y:S01]  /*0570*/  IMAD.SHL.U32 R5, R2, 0x40, RZ ;  /* 0x0000004002057824 */ /* 0x000fe200078e00ff */
[C---:B------:R-:W-:Y:S01]  /*0580*/  LOP3.LUT R109, R114.reuse, 0xe, RZ, 0xfc, !PT ;  /* 0x0000000e726d7812 */ /* 0x040fe200078efcff */
[----:B------:R-:W-:Y:S01]  /*0590*/  IMAD R0, R11, R0, R4 ;  /* 0x000000000b007224 */ /* 0x000fe200078e0204 */
[C---:B------:R-:W-:Y:S02]  /*05a0*/  LOP3.LUT R108, R114.reuse, 0x10, RZ, 0xfc, !PT ;  /* 0x00000010726c7812 */ /* 0x040fe400078efcff */
[----:B------:R-:W-:Y:S01]  /*05b0*/  LOP3.LUT R107, R114, 0x12, RZ, 0xfc, !PT ;  /* 0x00000012726b7812 */ /* 0x000fe200078efcff */
[----:B------:R-:W-:Y:S01]  /*05c0*/  IMAD.IADD R0, R8, 0x1, R0 ;  /* 0x0000000108007824 */ /* 0x000fe200078e0200 */
[----:B------:R-:W-:-:S02]  /*05d0*/  LOP3.LUT R106, R114, 0x14, RZ, 0xfc, !PT ;  /* 0x00000014726a7812 */ /* 0x000fc400078efcff */
[----:B------:R-:W-:Y:S01]  /*05e0*/  LOP3.LUT R105, R114, 0x16, RZ, 0xfc, !PT ;  /* 0x0000001672697812 */ /* 0x000fe200078efcff */
[----:B------:R-:W-:Y:S01]  /*05f0*/  IMAD R4, R0, 0x100, R7 ;  /* 0x0000010000047824 */ /* 0x000fe200078e0207 */
[C---:B------:R-:W-:Y:S02]  /*0600*/  LOP3.LUT R104, R114.reuse, 0x18, RZ, 0xfc, !PT ;  /* 0x0000001872687812 */ /* 0x040fe400078efcff */
[C---:B------:R-:W-:Y:S02]  /*0610*/  LOP3.LUT R103, R114.reuse, 0x1a, RZ, 0xfc, !PT ;  /* 0x0000001a72677812 */ /* 0x040fe400078efcff */
[C---:B------:R-:W-:Y:S02]  /*0620*/  LOP3.LUT R102, R114.reuse, 0x1c, RZ, 0xfc, !PT ;  /* 0x0000001c72667812 */ /* 0x040fe400078efcff */
[----:B------:R-:W-:Y:S01]  /*0630*/  LOP3.LUT R101, R114, 0x1e, RZ, 0xfc, !PT ;  /* 0x0000001e72657812 */ /* 0x000fe200078efcff */
[----:B0---4-:R-:W-:Y:S06]  /*0640*/  BRA.U UP0, `(.L_x_0) ;  /* 0x0000000100307547 */ /* 0x011fec000b800000 */
[C---:B------:R-:W-:Y:S01]  /*0650*/  IMAD.SHL.U32 R3, R6.reuse, 0x10, RZ ;  /* 0x0000001006037824 */ /* 0x040fe200078e00ff */
[----:B------:R-:W-:Y:S01]  /*0660*/  CS2R R64, SRZ ;  /* 0x0000000000407805 */ /* 0x000fe2000001ff00 */
[C---:B------:R-:W-:Y:S01]  /*0670*/  IMAD.SHL.U32 R2, R6.reuse, 0x8, RZ ;  /* 0x0000000806027824 */ /* 0x040fe200078e00ff */
[----:B------:R-:W-:Y:S01]  /*0680*/  CS2R R66, SRZ ;  /* 0x0000000000427805 */ /* 0x000fe2000001ff00 */
[----:B------:R-:W-:Y:S01]  /*0690*/  IMAD.SHL.U32 R0, R6, 0x100, RZ ;  /* 0x0000010006007824 */ /* 0x000fe200078e00ff */
[----:B------:R-:W-:Y:S02]  /*06a0*/  CS2R R48, SRZ ;  /* 0x0000000000307805 */ /* 0x000fe4000001ff00 */
[----:B------:R-:W-:Y:S02]  /*06b0*/  CS2R R50, SRZ ;  /* 0x0000000000327805 */ /* 0x000fe4000001ff00 */
[----:B------:R-:W-:Y:S02]  /*06c0*/  CS2R R56, SRZ ;  /* 0x0000000000387805 */ /* 0x000fe4000001ff00 */
[----:B------:R-:W-:-:S02]  /*06d0*/  CS2R R58, SRZ ;  /* 0x00000000003a7805 */ /* 0x000fc4000001ff00 */
[----:B------:R-:W-:Y:S02]  /*06e0*/  CS2R R12, SRZ ;  /* 0x00000000000c7805 */ /* 0x000fe4000001ff00 */
[----:B------:R-:W-:Y:S01]  /*06f0*/  CS2R R14, SRZ ;  /* 0x00000000000e7805 */ /* 0x000fe2000001ff00 */
[----:B------:R-:W-:Y:S06]  /*0700*/  BRA `(.L_x_1) ;  /* 0x0000001000f47947 */ /* 0x000fec0003800000 */
.L_x_0:
[----:B------:R-:W-:Y:S01]  /*0710*/  IABS R21, R14 ;  /* 0x0000000e00157213 */ /* 0x000fe20000000000 */
[----:B------:R-:W-:Y:S01]  /*0720*/  IMAD.SHL.U32 R94, R115, 0x2, RZ ;  /* 0x00000002735e7824 */ /* 0x000fe200078e00ff */
[----:B------:R-:W-:Y:S01]  /*0730*/  IABS R22, R15 ;  /* 0x0000000f00167213 */ /* 0x000fe20000000000 */
[----:B------:R-:W0:Y:S01]  /*0740*/  LDC R89, c[0x0][0x3ac] ;  /* 0x0000eb00ff597b82 */ /* 0x000e220000000800 */
[----:B------:R-:W1:Y:S01]  /*0750*/  I2F.RP R8, R21 ;  /* 0x0000001500087306 */ /* 0x000e620000209400 */
[----:B------:R-:W-:Y:S01]  /*0760*/  IABS R18, R4 ;  /* 0x0000000400127213 */ /* 0x000fe20000000000 */
[----:B------:R-:W-:Y:S01]  /*0770*/  IMAD.SHL.U32 R98, R7, 0x2, RZ ;  /* 0x0000000207627824 */ /* 0x000fe200078e00ff */
[----:B------:R-:W-:Y:S01]  /*0780*/  LOP3.LUT P4, RZ, R6, 0x100, RZ, 0xc0, !PT ;  /* 0x0000010006ff7812 */ /* 0x000fe2000788c0ff */
[----:B------:R-:W2:Y:S01]  /*0790*/  LDCU.64 UR10, c[0x0][0x388] ;  /* 0x00007100ff0a77ac */ /* 0x000ea20008000a00 */
[----:B------:R-:W-:Y:S02]  /*07a0*/  ISETP.GE.AND P5, PT, R4, RZ, PT ;  /* 0x000000ff0400720c */ /* 0x000fe40003fa6270 */
[----:B------:R-:W-:-:S02]  /*07b0*/  CS2R R68, SRZ ;  /* 0x0000000000447805 */ /* 0x000fc4000001ff00 */
[----:B------:R-:W-:Y:S01]  /*07c0*/  SEL R7, RZ, 0x210, !P4 ;  /* 0x00000210ff077807 */ /* 0x000fe20006000000 */
[----:B------:R-:W3:Y:S01]  /*07d0*/  I2F.RP R0, R22 ;  /* 0x0000001600007306 */ /* 0x000ee20000209400 */
[----:B------:R-:W-:Y:S01]  /*07e0*/  LOP3.LUT R100, R6, 0x1f, RZ, 0xc0, !PT ;  /* 0x0000001f06647812 */ /* 0x000fe200078ec0ff */
[----:B------:R-:W4:Y:S01]  /*07f0*/  LDCU UR12, c[0x0][0x3a4] ;  /* 0x00007480ff0c77ac */ /* 0x000f220008000800 */
[----:B------:R-:W5:Y:S01]  /*0800*/  LDC R88, c[0x0][0x3a8] ;  /* 0x0000ea00ff587b82 */ /* 0x000f620000000800 */
[----:B------:R-:W-:Y:S02]  /*0810*/  LOP3.LUT R98, R7, R98, RZ, 0x3c, !PT ;  /* 0x0000006207627212 */ /* 0x000fe400078e3cff */
[----:B------:R-:W-:Y:S01]  /*0820*/  CS2R R70, SRZ ;  /* 0x0000000000467805 */ /* 0x000fe2000001ff00 */
[----:B------:R-:W0:Y:S01]  /*0830*/  LDCU.64 UR14, c[0x0][0x380] ;  /* 0x00007000ff0e77ac */ /* 0x000e220008000a00 */
[----:B------:R-:W-:Y:S01]  /*0840*/  CS2R R64, SRZ ;  /* 0x0000000000407805 */ /* 0x000fe2000001ff00 */
[----:B-1----:R-:W1:Y:S01]  /*0850*/  MUFU.RCP R8, R8 ;  /* 0x0000000800087308 */ /* 0x002e620000001000 */
[----:B------:R-:W-:Y:S01]  /*0860*/  CS2R R66, SRZ ;  /* 0x0000000000427805 */ /* 0x000fe2000001ff00 */
[----:B------:R-:W-:Y:S01]  /*0870*/  USHF.R.S32.HI UR6, URZ, 0x1f, UR4 ;  /* 0x0000001fff067899 */ /* 0x000fe20008011404 */
[----:B------:R-:W-:-:S02]  /*0880*/  CS2R R60, SRZ ;  /* 0x00000000003c7805 */ /* 0x000fc4000001ff00 */
[----:B------:R-:W-:Y:S02]  /*0890*/  CS2R R62, SRZ ;  /* 0x00000000003e7805 */ /* 0x000fe4000001ff00 */
[----:B------:R-:W-:Y:S01]  /*08a0*/  CS2R R56, SRZ ;  /* 0x0000000000387805 */ /* 0x000fe2000001ff00 */
[----:B------:R-:W-:Y:S01]  /*08b0*/  ULEA.HI UR6, UR6, UR4, URZ, 0x5 ;  /* 0x0000000406067291 */ /* 0x000fe2000f8f28ff */
[----:B0-----:R-:W-:Y:S01]  /*08c0*/  IMAD R119, R100, R89, RZ ;  /* 0x0000005964777224 */ /* 0x001fe200078e02ff */
[----:B---3--:R-:W0:Y:S01]  /*08d0*/  MUFU.RCP R0, R0 ;  /* 0x0000000000007308 */ /* 0x008e220000001000 */
[----:B------:R-:W-:Y:S02]  /*08e0*/  CS2R R58, SRZ ;  /* 0x00000000003a7805 */ /* 0x000fe4000001ff00 */
[----:B------:R-:W-:Y:S02]  /*08f0*/  CS2R R52, SRZ ;  /* 0x0000000000347805 */ /* 0x000fe4000001ff00 */
[----:B------:R-:W-:-:S02]  /*0900*/  CS2R R54, SRZ ;  /* 0x0000000000367805 */ /* 0x000fc4000001ff00 */
[----:B------:R-:W-:Y:S02]  /*0910*/  CS2R R48, SRZ ;  /* 0x0000000000307805 */ /* 0x000fe4000001ff00 */
[----:B------:R-:W-:Y:S02]  /*0920*/  CS2R R50, SRZ ;  /* 0x0000000000327805 */ /* 0x000fe4000001ff00 */
[----:B------:R-:W-:Y:S02]  /*0930*/  CS2R R44, SRZ ;  /* 0x00000000002c7805 */ /* 0x000fe4000001ff00 */
[----:B------:R-:W-:Y:S01]  /*0940*/  CS2R R46, SRZ ;  /* 0x00000000002e7805 */ /* 0x000fe2000001ff00 */
[----:B------:R-:W-:Y:S01]  /*0950*/  IMAD.SHL.U32 R89, R89, 0x20, RZ ;  /* 0x0000002059597824 */ /* 0x000fe200078e00ff */
[----:B------:R-:W-:Y:S01]  /*0960*/  LOP3.LUT R97, R98, 0x20, RZ, 0x3c, !PT ;  /* 0x0000002062617812 */ /* 0x000fe200078e3cff */
[----:B-1----:R-:W-:Y:S01]  /*0970*/  VIADD R12, R8, 0xffffffe ;  /* 0x0ffffffe080c7836 */ /* 0x002fe20000000000 */
[C---:B------:R-:W-:Y:S01]  /*0980*/  LOP3.LUT R96, R98.reuse, 0x40, RZ, 0x3c, !PT ;  /* 0x0000004062607812 */ /* 0x040fe200078e3cff */
[-C--:B-----5:R-:W-:Y:S01]  /*0990*/  IMAD R9, R9, R88.reuse, RZ ;  /* 0x0000005809097224 */ /* 0x0a0fe200078e02ff */
[----:B------:R-:W-:Y:S01]  /*09a0*/  LOP3.LUT R95, R98, 0x60, RZ, 0x3c, !PT ;  /* 0x00000060625f7812 */ /* 0x000fe200078e3cff */
[----:B------:R1:W3:Y:S01]  /*09b0*/  F2I.FTZ.U32.TRUNC.NTZ R13, R12 ;  /* 0x0000000c000d7305 */ /* 0x0002e2000021f000 */
[-C--:B------:R-:W-:Y:S01]  /*09c0*/  IMAD R10, R10, R88.reuse, RZ ;  /* 0x000000580a0a7224 */ /* 0x080fe200078e02ff */
[----:B------:R-:W-:Y:S01]  /*09d0*/  USHF.R.S32.HI UR6, URZ, 0x5, UR6 ;  /* 0x00000005ff067899 */ /* 0x000fe20008011406 */
[----:B0-----:R-:W-:Y:S01]  /*09e0*/  VIADD R2, R0, 0xffffffe ;  /* 0x0ffffffe00027836 */ /* 0x001fe20000000000 */
[----:B------:R-:W-:Y:S01]  /*09f0*/  SHF.R.U32.HI R0, RZ, 0x5, R6 ;  /* 0x00000005ff007819 */ /* 0x000fe20000011606 */
[----:B------:R-:W-:-:S02]  /*0a00*/  IMAD R99, R114, R88, RZ ;  /* 0x0000005872637224 */ /* 0x000fc400078e02ff */
[-C--:B------:R-:W-:Y:S01]  /*0a10*/  IMAD R76, R101, R88.reuse, RZ ;  /* 0x00000058654c7224 */ /* 0x080fe200078e02ff */
[----:B------:R0:W5:Y:S01]  /*0a20*/  F2I.FTZ.U32.TRUNC.NTZ R3, R2 ;  /* 0x0000000200037305 */ /* 0x000162000021f000 */
[----:B-1----:R-:W-:Y:S01]  /*0a30*/  IMAD.MOV.U32 R12, RZ, RZ, RZ ;  /* 0x000000ffff0c7224 */ /* 0x002fe200078e00ff */
[----:B------:R-:W-:Y:S01]  /*0a40*/  SGXT.U32 R0, R0, 0x4 ;  /* 0x000000040000781a */ /* 0x000fe20000000000 */
[-C--:B------:R-:W-:Y:S02]  /*0a50*/  IMAD R77, R102, R88.reuse, RZ ;  /* 0x00000058664d7224 */ /* 0x080fe400078e02ff */
[----:B------:R-:W-:Y:S02]  /*0a60*/  IMAD R78, R103, R88, RZ ;  /* 0x00000058674e7224 */ /* 0x000fe400078e02ff */
[----:B---3--:R-:W-:Y:S02]  /*0a70*/  IMAD.MOV R16, RZ, RZ, -R13 ;  /* 0x000000ffff107224 */ /* 0x008fe400078e0a0d */
[----:B0-----:R-:W-:-:S02]  /*0a80*/  IMAD.MOV.U32 R2, RZ, RZ, RZ ;  /* 0x000000ffff027224 */ /* 0x001fc400078e00ff */
[----:B------:R-:W-:Y:S01]  /*0a90*/  IMAD R11, R16, R21, RZ ;  /* 0x00000015100b7224 */ /* 0x000fe200078e02ff */
[----:B------:R-:W-:Y:S01]  /*0aa0*/  LEA.HI R16, R6, R5, RZ, 0x1b ;  /* 0x0000000506107211 */ /* 0x000fe200078fd8ff */
[----:B------:R-:W-:Y:S02]  /*0ab0*/  IMAD R79, R104, R88, RZ ;  /* 0x00000058684f7224 */ /* 0x000fe400078e02ff */
[----:B------:R-:W-:-:S04]  /*0ac0*/  IMAD.HI.U32 R13, R13, R11, R12 ;  /* 0x0000000b0d0d7227 */ /* 0x000fc800078e000c */
[----:B------:R-:W-:Y:S01]  /*0ad0*/  IMAD.MOV.U32 R12, RZ, RZ, R18 ;  /* 0x000000ffff0c7224 */ /* 0x000fe200078e0012 */
[----:B------:R-:W-:Y:S01]  /*0ae0*/  LOP3.LUT R18, R5, R0, RZ, 0xfc, !PT ;  /* 0x0000000005127212 */ /* 0x000fe200078efcff */
[----:B-----5:R-:W-:Y:S02]  /*0af0*/  IMAD.MOV R17, RZ, RZ, -R3 ;  /* 0x000000ffff117224 */ /* 0x020fe400078e0a03 */
[----:B------:R-:W-:Y:S01]  /*0b00*/  IMAD.HI.U32 R13, R13, R12, RZ ;  /* 0x0000000c0d0d7227 */ /* 0x000fe200078e00ff */
[----:B------:R-:W-:-:S03]  /*0b10*/  LOP3.LUT R23, R18, 0x20, RZ, 0xfc, !PT ;  /* 0x0000002012177812 */ /* 0x000fc600078efcff */
[----:B------:R-:W-:Y:S02]  /*0b20*/  IMAD.MOV.U32 R11, RZ, RZ, R17 ;  /* 0x000000ffff0b7224 */ /* 0x000fe400078e0011 */
[----:B------:R-:W-:Y:S02]  /*0b30*/  VIADD R19, R16, 0x30 ;  /* 0x0000003010137836 */ /* 0x000fe40000000000 */
[----:B------:R-:W-:Y:S02]  /*0b40*/  IMAD.MOV R8, RZ, RZ, -R13 ;  /* 0x000000ffff087224 */ /* 0x000fe400078e0a0d */
[----:B------:R-:W-:Y:S01]  /*0b50*/  IMAD R11, R11, R22, RZ ;  /* 0x000000160b0b7224 */ /* 0x000fe200078e02ff */
[----:B------:R-:W-:Y:S01]  /*0b60*/  IABS R17, R19 ;  /* 0x0000001300117213 */ /* 0x000fe20000000000 */
[----:B------:R-:W-:Y:S01]  /*0b70*/  IMAD R12, R21, R8, R12 ;  /* 0x00000008150c7224 */ /* 0x000fe200078e020c */
[----:B------:R-:W-:Y:S01]  /*0b80*/  IABS R8, R23 ;  /* 0x0000001700087213 */ /* 0x000fe20000000000 */
[----:B------:R-:W-:Y:S01]  /*0b90*/  IMAD.HI.U32 R2, R3, R11, R2 ;  /* 0x0000000b03027227 */ /* 0x000fe200078e0002 */
[----:B------:R-:W-:-:S02]  /*0ba0*/  SHF.R.U32.HI R11, RZ, 0x2, R6 ;  /* 0x00000002ff0b7819 */ /* 0x000fc40000011606 */
[----:B------:R-:W-:Y:S01]  /*0bb0*/  ISETP.GT.U32.AND P1, PT, R21, R12, PT ;  /* 0x0000000c1500720c */ /* 0x000fe20003f24070 */
[----:B------:R-:W-:Y:S01]  /*0bc0*/  IMAD.MOV.U32 R13, RZ, RZ, R17 ;  /* 0x000000ffff0d7224 */ /* 0x000fe200078e0011 */
[----:B------:R-:W-:Y:S01]  /*0bd0*/  LOP3.LUT R94, R94, 0x30, R11, 0x78, !PT ;  /* 0x000000305e5e7812 */ /* 0x000fe200078e780b */
[----:B------:R-:W-:Y:S01]  /*0be0*/  VIADD R3, R16, 0x10 ;  /* 0x0000001010037836 */ /* 0x000fe20000000000 */
[----:B------:R-:W-:Y:S01]  /*0bf0*/  ISETP.GE.AND P0, PT, R19, RZ, PT ;  /* 0x000000ff1300720c */ /* 0x000fe20003f06270 */
[----:B------:R-:W-:Y:S01]  /*0c00*/  IMAD.HI.U32 R0, R2, R13, RZ ;  /* 0x0000000d02007227 */ /* 0x000fe200078e00ff */
[----:B------:R-:W-:Y:S02]  /*0c10*/  IABS R19, R18 ;  /* 0x0000001200137213 */ /* 0x000fe40000000000 */
[----:B------:R-:W-:Y:S01]  /*0c20*/  IABS R17, R3 ;  /* 0x0000000300117213 */ /* 0x000fe20000000000 */
[----:B------:R-:W-:Y:S02]  /*0c30*/  IMAD.MOV R0, RZ, RZ, -R0 ;  /* 0x000000ffff007224 */ /* 0x000fe400078e0a00 */
[----:B------:R-:W-:-:S02]  /*0c40*/  IMAD R80, R105, R88, RZ ;  /* 0x0000005869507224 */ /* 0x000fc400078e02ff */
[----:B------:R-:W-:Y:S02]  /*0c50*/  IMAD R11, R22, R0, R13 ;  /* 0x00000000160b7224 */ /* 0x000fe400078e020d */
[----:B------:R-:W-:Y:S01]  /*0c60*/  @!P1 IMAD.IADD R12, R12, 0x1, -R21 ;  /* 0x000000010c0c9824 */ /* 0x000fe200078e0a15 */
[----:B------:R-:W-:Y:S01]  /*0c70*/  ISETP.GE.AND P1, PT, R3, RZ, PT ;  /* 0x000000ff0300720c */ /* 0x000fe20003f26270 */
[----:B------:R-:W-:Y:S01]  /*0c80*/  IMAD.MOV.U32 R13, RZ, RZ, R8 ;  /* 0x000000ffff0d7224 */ /* 0x000fe200078e0008 */
[----:B------:R-:W-:Y:S01]  /*0c90*/  ISETP.GT.U32.AND P2, PT, R22, R11, PT ;  /* 0x0000000b1600720c */ /* 0x000fe20003f44070 */
[C---:B------:R-:W-:Y:S01]  /*0ca0*/  IMAD.HI.U32 R8, R2.reuse, R17, RZ ;  /* 0x0000001102087227 */ /* 0x040fe200078e00ff */
[----:B------:R-:W-:Y:S02]  /*0cb0*/  ISETP.GT.U32.AND P3, PT, R21, R12, PT ;  /* 0x0000000c1500720c */ /* 0x000fe40003f64070 */
[----:B------:R-:W-:Y:S01]  /*0cc0*/  SHF.R.U32.HI R3, RZ, 0x1, R6 ;  /* 0x00000001ff037819 */ /* 0x000fe20000011606 */
[----:B------:R-:W-:-:S03]  /*0cd0*/  IMAD.HI.U32 R0, R2, R13, RZ ;  /* 0x0000000d02007227 */ /* 0x000fc600078e00ff */
[----:B------:R-:W-:Y:S01]  /*0ce0*/  LOP3.LUT R3, R3, 0xe0, RZ, 0xc0, !PT ;  /* 0x000000e003037812 */ /* 0x000fe200078ec0ff */
[----:B------:R-:W-:-:S04]  /*0cf0*/  IMAD.HI.U32 R2, R2, R19, RZ ;  /* 0x0000001302027227 */ /* 0x000fc800078e00ff */
[----:B------:R-:W-:Y:S02]  /*0d00*/  IMAD.MOV R0, RZ, RZ, -R0 ;  /* 0x000000ffff007224 */ /* 0x000fe400078e0a00 */
[----:B------:R-:W-:Y:S02]  /*0d10*/  IMAD.MOV R8, RZ, RZ, -R8 ;  /* 0x000000ffff087224 */ /* 0x000fe400078e0a08 */
[----:B------:R-:W-:Y:S02]  /*0d20*/  IMAD.MOV R2, RZ, RZ, -R2 ;  /* 0x000000ffff027224 */ /* 0x000fe400078e0a02 */
[----:B------:R-:W-:Y:S01]  /*0d30*/  IMAD R13, R22, R0, R13 ;  /* 0x00000000160d7224 */ /* 0x000fe200078e020d */
[----:B------:R-:W-:Y:S01]  /*0d40*/  LOP3.LUT R0, R6, 0x7, RZ, 0xc0, !PT ;  /* 0x0000000706007812 */ /* 0x000fe200078ec0ff */
[----:B------:R-:W-:Y:S02]  /*0d50*/  @!P2 IMAD.IADD R11, R11, 0x1, -R22 ;  /* 0x000000010b0ba824 */ /* 0x000fe400078e0a16 */
[----:B------:R-:W-:-:S02]  /*0d60*/  IMAD R16, R22, R8, R17 ;  /* 0x0000000816107224 */ /* 0x000fc400078e0211 */
[C---:B------:R-:W-:Y:S01]  /*0d70*/  IMAD R17, R22.reuse, R2, R19 ;  /* 0x0000000216117224 */ /* 0x040fe200078e0213 */
[----:B------:R-:W-:Y:S01]  /*0d80*/  ISETP.GT.U32.AND P2, PT, R22, R11, PT ;  /* 0x0000000b1600720c */ /* 0x000fe20003f44070 */
[----:B------:R-:W-:Y:S01]  /*0d90*/  @!P3 IMAD.IADD R12, R12, 0x1, -R21 ;  /* 0x000000010c0cb824 */ /* 0x000fe200078e0a15 */
[----:B------:R-:W-:Y:S01]  /*0da0*/  ISETP.GT.U32.AND P3, PT, R22, R13, PT ;  /* 0x0000000d1600720c */ /* 0x000fe20003f64070 */
[----:B------:R-:W-:Y:S01]  /*0db0*/  IMAD.SHL.U32 R2, R6, 0x8, RZ ;  /* 0x0000000806027824 */ /* 0x000fe200078e00ff */
[----:B------:R-:W-:Y:S01]  /*0dc0*/  ISETP.GT.U32.AND P6, PT, R22, R17, PT ;  /* 0x000000111600720c */ /* 0x000fe20003fc4070 */
[----:B------:R-:W-:Y:S01]  /*0dd0*/  IMAD.SHL.U32 R8, R6, 0x2, RZ ;  /* 0x0000000206087824 */ /* 0x000fe200078e00ff */
[----:B------:R-:W-:Y:S01]  /*0de0*/  ISETP.GT.U32.AND P4, PT, R22, R16, PT ;  /* 0x000000101600720c */ /* 0x000fe20003f84070 */
[-C--:B------:R-:W-:Y:S01]  /*0df0*/  IMAD R81, R106, R88.reuse, RZ ;  /* 0x000000586a517224 */ /* 0x080fe200078e02ff */
[----:B------:R-:W-:Y:S01]  /*0e00*/  LOP3.LUT R7, R2, 0x30, RZ, 0xc0, !PT ;  /* 0x0000003002077812 */ /* 0x000fe200078ec0ff */
[-C--:B------:R-:W-:Y:S01]  /*0e10*/  IMAD R82, R107, R88.reuse, RZ ;  /* 0x000000586b527224 */ /* 0x080fe200078e02ff */
[----:B------:R-:W-:Y:S01]  /*0e20*/  LOP3.LUT R3, R3, 0x10, R8, 0xf8, !PT ;  /* 0x0000001003037812 */ /* 0x000fe200078ef808 */
[----:B------:R-:W-:-:S02]  /*0e30*/  IMAD R83, R108, R88, RZ ;  /* 0x000000586c537224 */ /* 0x000fc400078e02ff */
[--C-:B------:R-:W-:Y:S01]  /*0e40*/  @!P2 IMAD.IADD R11, R11, 0x1, -R22.reuse ;  /* 0x000000010b0ba824 */ /* 0x100fe200078e0a16 */
[----:B------:R-:W-:Y:S01]  /*0e50*/  ISETP.GE.AND P2, PT, R18, RZ, PT ;  /* 0x000000ff1200720c */ /* 0x000fe20003f46270 */
[----:B------:R-:W-:Y:S02]  /*0e60*/  @!P3 IMAD.IADD R13, R13, 0x1, -R22 ;  /* 0x000000010d0db824 */ /* 0x000fe400078e0a16 */
[----:B------:R-:W-:Y:S01]  /*0e70*/  IMAD.MOV.U32 R18, RZ, RZ, R12 ;  /* 0x000000ffff127224 */ /* 0x000fe200078e000c */
[----:B------:R-:W-:Y:S01]  /*0e80*/  LOP3.LUT R12, RZ, R15, RZ, 0x33, !PT ;  /* 0x0000000fff0c7212 */ /* 0x000fe200078e33ff */
[----:B------:R-:W-:Y:S01]  /*0e90*/  @!P6 IMAD.IADD R17, R17, 0x1, -R22 ;  /* 0x000000011111e824 */ /* 0x000fe200078e0a16 */
[----:B------:R-:W-:Y:S01]  /*0ea0*/  ISETP.GT.U32.AND P3, PT, R22, R13, PT ;  /* 0x0000000d1600720c */ /* 0x000fe20003f64070 */
[----:B------:R-:W-:Y:S02]  /*0eb0*/  @!P5 IMAD.MOV R18, RZ, RZ, -R18 ;  /* 0x000000ffff12d224 */ /* 0x000fe400078e0a12 */
[----:B------:R-:W-:Y:S01]  /*0ec0*/  @!P4 IMAD.IADD R16, R16, 0x1, -R22 ;  /* 0x000000011010c824 */ /* 0x000fe200078e0a16 */
[----:B------:R-:W-:Y:S01]  /*0ed0*/  ISETP.GT.U32.AND P5, PT, R22, R17, PT ;  /* 0x000000111600720c */ /* 0x000fe20003fa4070 */
[----:B------:R-:W-:Y:S01]  /*0ee0*/  IMAD R7, R0, 0x40, R7 ;  /* 0x0000004000077824 */ /* 0x000fe200078e0207 */
[----:B------:R-:W-:Y:S01]  /*0ef0*/  ISETP.NE.AND P4, PT, R14, RZ, PT ;  /* 0x000000ff0e00720c */ /* 0x000fe20003f85270 */
[----:B------:R-:W-:Y:S01]  /*0f00*/  IMAD R0, R0, 0x210, RZ ;  /* 0x0000021000007824 */ /* 0x000fe200078e02ff */
[----:B------:R-:W-:Y:S01]  /*0f10*/  ISETP.GT.U32.AND P6, PT, R22, R16, PT ;  /* 0x000000101600720c */ /* 0x000fe20003fc4070 */
[----:B------:R-:W-:Y:S01]  /*0f20*/  @!P0 IMAD.MOV R11, RZ, RZ, -R11 ;  /* 0x000000ffff0b8224 */ /* 0x000fe200078e0a0b */
[----:B------:R-:W-:Y:S01]  /*0f30*/  LOP3.LUT R19, R7, 0x30, R8, 0x78, !PT ;  /* 0x0000003007137812 */ /* 0x000fe200078e7808 */
[----:B------:R-:W-:Y:S01]  /*0f40*/  IMAD R84, R109, R88, RZ ;  /* 0x000000586d547224 */ /* 0x000fe200078e02ff */
[----:B------:R-:W-:Y:S01]  /*0f50*/  LOP3.LUT R20, R0, R3, RZ, 0x3c, !PT ;  /* 0x0000000300147212 */ /* 0x000fe200078e3cff */
[----:B------:R-:W-:Y:S01]  /*0f60*/  @!P3 IMAD.IADD R13, R13, 0x1, -R22 ;  /* 0x000000010d0db824 */ /* 0x000fe200078e0a16 */
[----:B------:R-:W-:Y:S01]  /*0f70*/  ISETP.GE.AND P3, PT, R23, RZ, PT ;  /* 0x000000ff1700720c */ /* 0x000fe20003f66270 */
[----:B------:R-:W-:-:S02]  /*0f80*/  IMAD.SHL.U32 R0, R6, 0x100, RZ ;  /* 0x0000010006007824 */ /* 0x000fc400078e00ff */
[--C-:B------:R-:W-:Y:S01]  /*0f90*/  @!P5 IMAD.IADD R17, R17, 0x1, -R22.reuse ;  /* 0x000000011111d824 */ /* 0x100fe200078e0a16 */
[----:B--2---:R-:W-:Y:S01]  /*0fa0*/  LEA R118, P5, R119, UR10, 0x1 ;  /* 0x0000000a77767c11 */ /* 0x004fe2000f8a08ff */
[----:B------:R-:W0:Y:S01]  /*0fb0*/  LDCU UR10, c[0x0][0x3b0] ;  /* 0x00007600ff0a77ac */ /* 0x000e220008000800 */
[----:B------:R-:W-:Y:S01]  /*0fc0*/  @!P4 LOP3.LUT R18, RZ, R14, RZ, 0x33, !PT ;  /* 0x0000000eff12c212 */ /* 0x000fe200078e33ff */
[----:B------:R-:W-:Y:S01]  /*0fd0*/  @!P6 IMAD.IADD R16, R16, 0x1, -R22 ;  /* 0x000000011010e824 */ /* 0x000fe200078e0a16 */
[----:B------:R-:W-:Y:S01]  /*0fe0*/  ISETP.NE.AND P4, PT, R15, RZ, PT ;  /* 0x000000ff0f00720c */ /* 0x000fe20003f85270 */
[----:B------:R-:W-:Y:S01]  /*0ff0*/  @!P2 IMAD.MOV R17, RZ, RZ, -R17 ;  /* 0x000000ffff11a224 */ /* 0x000fe200078e0a11 */
[----:B------:R-:W-:Y:S01]  /*1000*/  LOP3.LUT R7, R0, 0x1000, RZ, 0xc0, !PT ;  /* 0x0000100000077812 */ /* 0x000fe200078ec0ff */
[----:B------:R-:W-:Y:S01]  /*1010*/  @!P1 IMAD.MOV R16, RZ, RZ, -R16 ;  /* 0x000000ffff109224 */ /* 0x000fe200078e0a10 */
[C---:B------:R-:W-:Y:S01]  /*1020*/  SEL R90, R12.reuse, R11, !P4 ;  /* 0x0000000b0c5a7207 */ /* 0x040fe20006000000 */
[----:B------:R-:W-:Y:S01]  /*1030*/  @!P3 IMAD.MOV R13, RZ, RZ, -R13 ;  /* 0x000000ffff0db224 */ /* 0x000fe200078e0a0d */
[----:B------:R-:W-:Y:S01]  /*1040*/  SEL R93, R12, R17, !P4 ;  /* 0x000000110c5d7207 */ /* 0x000fe20006000000 */
[----:B------:R-:W-:Y:S01]  /*1050*/  IMAD.SHL.U32 R3, R6, 0x10, RZ ;  /* 0x0000001006037824 */ /* 0x000fe200078e00ff */
[----:B------:R-:W-:Y:S01]  /*1060*/  SEL R92, R12, R16, !P4 ;  /* 0x000000100c5c7207 */ /* 0x000fe20006000000 */
[----:B----4-:R-:W-:Y:S01]  /*1070*/  IMAD R18, R18, UR12, RZ ;  /* 0x0000000c12127c24 */ /* 0x010fe2000f8e02ff */
[----:B------:R-:W-:Y:S01]  /*1080*/  SEL R91, R12, R13, !P4 ;  /* 0x0000000d0c5b7207 */ /* 0x000fe20006000000 */
[----:B------:R-:W-:Y:S01]  /*1090*/  IMAD.SHL.U32 R11, R88, 0x20, RZ ;  /* 0x00000020580b7824 */ /* 0x000fe200078e00ff */
[----:B------:R-:W-:Y:S01]  /*10a0*/  LOP3.LUT R8, R3, 0x200, RZ, 0xc0, !PT ;  /* 0x0000020003087812 */ /* 0x000fe200078ec0ff */
[-C--:B------:R-:W-:Y:S01]  /*10b0*/  IMAD R85, R110, R88.reuse, RZ ;  /* 0x000000586e557224 */ /* 0x080fe200078e02ff */
[----:B------:R-:W-:Y:S01]  /*10c0*/  LEA R116, P0, R18, UR14, 0x1 ;  /* 0x0000000e12747c11 */ /* 0x000fe2000f8008ff */
[-C--:B------:R-:W-:Y:S01]  /*10d0*/  IMAD R86, R111, R88.reuse, RZ ;  /* 0x000000586f567224 */ /* 0x080fe200078e02ff */
[----:B------:R-:W-:Y:S01]  /*10e0*/  IADD3 R7, PT, PT, R20, UR5, R7 ;  /* 0x0000000514077c10 */ /* 0x000fe2000fffe007 */
[----:B------:R-:W-:Y:S01]  /*10f0*/  IMAD R87, R112, R88, RZ ;  /* 0x0000005870577224 */ /* 0x000fe200078e02ff */
[----:B------:R-:W-:-:S02]  /*1100*/  IADD3 R8, PT, PT, R19, UR5, R8 ;  /* 0x0000000513087c10 */ /* 0x000fc4000fffe008 */
[----:B------:R-:W-:Y:S02]  /*1110*/  CS2R R12, SRZ ;  /* 0x00000000000c7805 */ /* 0x000fe4000001ff00 */
[----:B------:R-:W-:Y:S02]  /*1120*/  LEA.HI.X.SX32 R117, R18, UR15, 0x1, P0 ;  /* 0x0000000f12757c11 */ /* 0x000fe400080f0eff */
[----:B------:R-:W-:Y:S02]  /*1130*/  CS2R R14, SRZ ;  /* 0x00000000000e7805 */ /* 0x000fe4000001ff00 */
[----:B------:R-:W-:Y:S01]  /*1140*/  LEA.HI.X.SX32 R119, R119, UR11, 0x1, P5 ;  /* 0x0000000b77777c11 */ /* 0x000fe2000a8f0eff */
[----:B------:R-:W-:Y:S02]  /*1150*/  IMAD R88, R113, R88, RZ ;  /* 0x0000005871587224 */ /* 0x000fe400078e02ff */
[----:B0-----:R-:W-:Y:S02]  /*1160*/  IMAD R90, R90, UR10, RZ ;  /* 0x0000000a5a5a7c24 */ /* 0x001fe4000f8e02ff */
[----:B------:R-:W-:-:S02]  /*1170*/  IMAD R91, R91, UR10, RZ ;  /* 0x0000000a5b5b7c24 */ /* 0x000fc4000f8e02ff */
[----:B------:R-:W-:Y:S02]  /*1180*/  IMAD R92, R92, UR10, RZ ;  /* 0x0000000a5c5c7c24 */ /* 0x000fe4000f8e02ff */
[----:B------:R-:W-:-:S07]  /*1190*/  IMAD R93, R93, UR10, RZ ;  /* 0x0000000a5d5d7c24 */ /* 0x000fce000f8e02ff */
.L_x_2:
[C---:B------:R-:W-:Y:S01]  /*11a0*/  LOP3.LUT R16, R114.reuse, 0x2, RZ, 0xfc, !PT ;  /* 0x0000000272107812 */ /* 0x040fe200078efcff */
[--C-:B------:R-:W-:Y:S01]  /*11b0*/  IMAD.WIDE R22, R99, 0x2, R116.reuse ;  /* 0x0000000263167825 */ /* 0x100fe200078e0274 */
[----:B------:R-:W-:Y:S02]  /*11c0*/  ISETP.GE.AND P0, PT, R114, UR7, PT ;  /* 0x0000000772007c0c */ /* 0x000fe4000bf06270 */
[----:B------:R-:W-:Y:S01]  /*11d0*/  ISETP.GE.AND P1, PT, R16, UR7, PT ;  /* 0x0000000710007c0c */ /* 0x000fe2000bf26270 */
[----:B------:R-:W-:Y:S01]  /*11e0*/  IMAD.WIDE R24, R10, 0x2, R116 ;  /* 0x000000020a187825 */ /* 0x000fe200078e0274 */
[----:B------:R-:W-:Y:S02]  /*11f0*/  LOP3.LUT R16, R114, 0x4, RZ, 0xfc, !PT ;  /* 0x0000000472107812 */ /* 0x000fe400078efcff */
[----:B------:R-:W-:Y:S02]  /*1200*/  PRMT R29, RZ, 0x7610, R29 ;  /* 0x00007610ff1d7816 */ /* 0x000fe4000000001d */
[----:B------:R-:W-:Y:S01]  /*1210*/  ISETP.GE.AND P2, PT, R16, UR7, PT ;  /* 0x0000000710007c0c */ /* 0x000fe2000bf46270 */
[----:B------:R-:W-:Y:S01]  /*1220*/  IMAD.WIDE R16, R9, 0x2, R116 ;  /* 0x0000000209107825 */ /* 0x000fe200078e0274 */
[----:B------:R-:W-:-:S02]  /*1230*/  PRMT R28, RZ, 0x7610, R28 ;  /* 0x00007610ff1c7816 */ /* 0x000fc4000000001c */
[----:B------:R-:W-:Y:S01]  /*1240*/  PRMT R33, RZ, 0x7610, R33 ;  /* 0x00007610ff217816 */ /* 0x000fe20000000021 */
[----:B------:R0:W2:Y:S01]  /*1250*/  @!P0 LDG.E.U16 R29, desc[UR8][R22.64] ;  /* 0x00000008161d8981 */ /* 0x0000a2000c1e1500 */
[----:B------:R-:W-:Y:S02]  /*1260*/  ISETP.GE.AND P3, PT, R113, UR7, PT ;  /* 0x0000000771007c0c */ /* 0x000fe4000bf66270 */
[----:B------:R-:W-:Y:S01]  /*1270*/  ISETP.GE.AND P0, PT, R112, UR7, PT ;  /* 0x0000000770007c0c */ /* 0x000fe2000bf06270 */
[----:B------:R-:W3:Y:S01]  /*1280*/  @!P1 LDG.E.U16 R28, desc[UR8][R24.64] ;  /* 0x00000008181c9981 */ /* 0x000ee2000c1e1500 */
[----:B------:R-:W-:-:S03]  /*1290*/  ISETP.GE.AND P1, PT, R111, UR7, PT ;  /* 0x000000076f007c0c */ /* 0x000fc6000bf26270 */
[----:B------:R1:W4:Y:S01]  /*12a0*/  @!P2 LDG.E.U16 R33, desc[UR8][R16.64] ;  /* 0x000000081021a981 */ /* 0x000322000c1e1500 */
[----:B------:R-:W-:Y:S01]  /*12b0*/  ISETP.GE.AND P2, PT, R109, UR7, PT ;  /* 0x000000076d007c0c */ /* 0x000fe2000bf46270 */
[----:B------:R-:W-:Y:S01]  /*12c0*/  IMAD.WIDE R18, R88, 0x2, R116 ;  /* 0x0000000258127825 */ /* 0x000fe200078e0274 */
[----:B------:R-:W-:Y:S02]  /*12d0*/  PRMT R30, RZ, 0x7610, R30 ;  /* 0x00007610ff1e7816 */ /* 0x000fe4000000001e */
[----:B------:R-:W-:Y:S01]  /*12e0*/  PRMT R31, RZ, 0x7610, R31 ;  /* 0x00007610ff1f7816 */ /* 0x000fe2000000001f */
[----:B------:R-:W-:Y:S01]  /*12f0*/  IMAD.WIDE R20, R87, 0x2, R116 ;  /* 0x0000000257147825 */ /* 0x000fe200078e0274 */
[----:B------:R-:W-:Y:S02]  /*1300*/  PRMT R32, RZ, 0x7610, R32 ;  /* 0x00007610ff207816 */ /* 0x000fe40000000020 */
[----:B------:R-:W-:Y:S01]  /*1310*/  PRMT R120, RZ, 0x7610, R120 ;  /* 0x00007610ff787816 */ /* 0x000fe20000000078 */
[--C-:B0-----:R-:W-:Y:S01]  /*1320*/  IMAD.WIDE R22, R86, 0x2, R116.reuse ;  /* 0x0000000256167825 */ /* 0x101fe200078e0274 */
[----:B------:R-:W5:Y:S03]  /*1330*/  @!P3 LDG.E.U16 R30, desc[UR8][R18.64] ;  /* 0x00000008121eb981 */ /* 0x000f66000c1e1500 */
[----:B------:R-:W-:Y:S01]  /*1340*/  IMAD.WIDE R26, R84, 0x2, R116 ;  /* 0x00000002541a7825 */ /* 0x000fe200078e0274 */
[----:B------:R0:W3:Y:S01]  /*1350*/  @!P0 LDG.E.U16 R31, desc[UR8][R20.64] ;  /* 0x00000008141f8981 */ /* 0x0000e2000c1e1500 */
[----:B------:R-:W-:-:S02]  /*1360*/  ISETP.GE.AND P0, PT, R108, UR7, PT ;  /* 0x000000076c007c0c */ /* 0x000fc4000bf06270 */
[----:B------:R-:W-:Y:S01]  /*1370*/  ISETP.GE.AND P3, PT, R106, UR7, PT ;  /* 0x000000076a007c0c */ /* 0x000fe2000bf66270 */
[----:B------:R0:W4:Y:S01]  /*1380*/  @!P1 LDG.E.U16 R32, desc[UR8][R22.64] ;  /* 0x0000000816209981 */ /* 0x000122000c1e1500 */
[----:B------:R-:W-:-:S03]  /*1390*/  ISETP.GE.AND P1, PT, R107, UR7, PT ;  /* 0x000000076b007c0c */ /* 0x000fc6000bf26270 */
[----:B------:R-:W4:Y:S01]  /*13a0*/  @!P2 LDG.E.U16 R120, desc[UR8][R26.64] ;  /* 0x000000081a78a981 */ /* 0x000f22000c1e1500 */
[----:B------:R-:W-:Y:S01]  /*13b0*/  ISETP.GE.AND P2, PT, R105, UR7, PT ;  /* 0x0000000769007c0c */ /* 0x000fe2000bf46270 */
[----:B-1----:R-:W-:Y:S01]  /*13c0*/  IMAD.WIDE R16, R83, 0x2, R116 ;  /* 0x0000000253107825 */ /* 0x002fe200078e0274 */
[----:B------:R-:W-:Y:S02]  /*13d0*/  PRMT R39, RZ, 0x7610, R39 ;  /* 0x00007610ff277816 */ /* 0x000fe40000000027 */
[----:B------:R-:W-:Y:S01]  /*13e0*/  PRMT R36, RZ, 0x7610, R36 ;  /* 0x00007610ff247816 */ /* 0x000fe20000000024 */
[----:B0-----:R-:W-:Y:S01]  /*13f0*/  IMAD.WIDE R20, R82, 0x2, R116 ;  /* 0x0000000252147825 */ /* 0x001fe200078e0274 */
[----:B------:R-:W-:Y:S02]  /*1400*/  PRMT R41, RZ, 0x7610, R41 ;  /* 0x00007610ff297816 */ /* 0x000fe40000000029 */
[----:B------:R-:W-:Y:S01]  /*1410*/  PRMT R122, RZ, 0x7610, R122 ;  /* 0x00007610ff7a7816 */ /* 0x000fe2000000007a */
[--C-:B------:R-:W-:Y:S01]  /*1420*/  IMAD.WIDE R22, R81, 0x2, R116.reuse ;  /* 0x0000000251167825 */ /* 0x100fe200078e0274 */
[----:B------:R-:W-:Y:S01]  /*1430*/  ISETP.GE.AND P4, PT, R110, UR7, PT ;  /* 0x000000076e007c0c */ /* 0x000fe2000bf86270 */
[----:B------:R-:W4:Y:S02]  /*1440*/  @!P0 LDG.E.U16 R39, desc[UR8][R16.64] ;  /* 0x0000000810278981 */ /* 0x000f24000c1e1500 */
[----:B------:R-:W-:Y:S01]  /*1450*/  IMAD.WIDE R34, R80, 0x2, R116 ;  /* 0x0000000250227825 */ /* 0x000fe200078e0274 */
[----:B------:R-:W-:Y:S01]  /*1460*/  ISETP.GE.AND P0, PT, R104, UR7, PT ;  /* 0x0000000768007c0c */ /* 0x000fe2000bf06270 */
[----:B------:R0:W5:Y:S01]  /*1470*/  @!P1 LDG.E.U16 R36, desc[UR8][R20.64] ;  /* 0x0000000814249981 */ /* 0x000162000c1e1500 */
[----:B------:R-:W-:-:S03]  /*1480*/  ISETP.GE.AND P1, PT, R103, UR7, PT ;  /* 0x0000000767007c0c */ /* 0x000fc6000bf26270 */
[----:B------:R-:W5:Y:S01]  /*1490*/  @!P3 LDG.E.U16 R41, desc[UR8][R22.64] ;  /* 0x000000081629b981 */ /* 0x000f62000c1e1500 */
[----:B------:R-:W-:-:S03]  /*14a0*/  ISETP.GE.AND P3, PT, R101, UR7, PT ;  /* 0x0000000765007c0c */ /* 0x000fc6000bf66270 */
[----:B------:R-:W5:Y:S01]  /*14b0*/  @!P2 LDG.E.U16 R122, desc[UR8][R34.64] ;  /* 0x00000008227aa981 */ /* 0x000f62000c1e1500 */
[----:B------:R-:W-:Y:S01]  /*14c0*/  ISETP.GE.AND P2, PT, R102, UR7, PT ;  /* 0x0000000766007c0c */ /* 0x000fe2000bf46270 */
[----:B------:R-:W-:Y:S01]  /*14d0*/  IMAD.WIDE R24, R85, 0x2, R116 ;  /* 0x0000000255187825 */ /* 0x000fe200078e0274 */
[----:B------:R-:W-:Y:S02]  /*14e0*/  PRMT R37, RZ, 0x7610, R37 ;  /* 0x00007610ff257816 */ /* 0x000fe40000000025 */
[----:B------:R-:W-:Y:S01]  /*14f0*/  PRMT R43, RZ, 0x7610, R43 ;  /* 0x00007610ff2b7816 */ /* 0x000fe2000000002b */
[----:B------:R-:W-:Y:S01]  /*1500*/  IMAD.WIDE R18, R79, 0x2, R116 ;  /* 0x000000024f127825 */ /* 0x000fe200078e0274 */
[----:B------:R-:W-:Y:S02]  /*1510*/  PRMT R38, RZ, 0x7610, R38 ;  /* 0x00007610ff267816 */ /* 0x000fe40000000026 */
[----:B------:R1:W5:Y:S01]  /*1520*/  @!P4 LDG.E.U16 R37, desc[UR8][R24.64] ;  /* 0x000000081825c981 */ /* 0x000362000c1e1500 */
[----:B------:R-:W-:Y:S01]  /*1530*/  PRMT R121, RZ, 0x7610, R121 ;  /* 0x00007610ff797816 */ /* 0x000fe20000000079 */
[----:B0-----:R-:W-:Y:S01]  /*1540*/  IMAD.WIDE R20, R78, 0x2, R116 ;  /* 0x000000024e147825 */ /* 0x001fe200078e0274 */
[----:B------:R-:W-:Y:S01]  /*1550*/  PRMT R124, RZ, 0x7610, R124 ;  /* 0x00007610ff7c7816 */ /* 0x000fe2000000007c */
[----:B------:R0:W5:Y:S02]  /*1560*/  @!P0 LDG.E.U16 R43, desc[UR8][R18.64] ;  /* 0x00000008122b8981 */ /* 0x000164000c1e1500 */
[----:B------:R-:W-:-:S02]  /*1570*/  IMAD.WIDE R26, R76, 0x2, R116 ;  /* 0x000000024c1a7825 */ /* 0x000fc400078e0274 */
[----:B------:R0:W5:Y:S02]  /*1580*/  @!P1 LDG.E.U16 R38, desc[UR8][R20.64] ;  /* 0x0000000814269981 */ /* 0x000164000c1e1500 */
[----:B-1----:R-:W-:Y:S02]  /*1590*/  IMAD.WIDE R24, R77, 0x2, R116 ;  /* 0x000000024d187825 */ /* 0x002fe400078e0274 */
[----:B------:R-:W5:Y:S04]  /*15a0*/  @!P3 LDG.E.U16 R124, desc[UR8][R26.64] ;  /* 0x000000081a7cb981 */ /* 0x000f68000c1e1500 */
[----:B------:R-:W5:Y:S01]  /*15b0*/  @!P2 LDG.E.U16 R121, desc[UR8][R24.64] ;  /* 0x000000081879a981 */ /* 0x000f62000c1e1500 */
[----:B------:R-:W-:Y:S01]  /*15c0*/  BAR.SYNC.DEFER_BLOCKING 0x0 ;  /* 0x0000000000007b1d */ /* 0x000fe20000010000 */
[----:B------:R-:W-:Y:S01]  /*15d0*/  ISETP.GE.AND P0, PT, R100, UR7, PT ;  /* 0x0000000764007c0c */ /* 0x000fe2000bf06270 */
[----:B------:R-:W-:Y:S01]  /*15e0*/  IMAD.WIDE R16, R93, 0x2, R118 ;  /* 0x000000025d107825 */ /* 0x000fe200078e0276 */
[----:B------:R-:W-:-:S02]  /*15f0*/  PRMT R123, RZ, 0x7610, R123 ;  /* 0x00007610ff7b7816 */ /* 0x000fc4000000007b */
[----:B------:R-:W-:Y:S01]  /*1600*/  PRMT R125, RZ, 0x7610, R125 ;  /* 0x00007610ff7d7816 */ /* 0x000fe2000000007d */
[----:B0-----:R-:W-:Y:S01]  /*1610*/  IMAD.WIDE R18, R92, 0x2, R118 ;  /* 0x000000025c127825 */ /* 0x001fe200078e0276 */
[----:B------:R-:W-:Y:S02]  /*1620*/  PRMT R35, RZ, 0x7610, R35 ;  /* 0x00007610ff237816 */ /* 0x000fe40000000023 */
[----:B------:R-:W-:Y:S01]  /*1630*/  PRMT R73, RZ, 0x7610, R73 ;  /* 0x00007610ff497816 */ /* 0x000fe20000000049 */
[----:B------:R-:W-:-:S04]  /*1640*/  IMAD.WIDE R20, R91, 0x2, R118 ;  /* 0x000000025b147825 */ /* 0x000fc800078e0276 */
[----:B------:R-:W-:Y:S01]  /*1650*/  IMAD.WIDE R22, R90, 0x2, R118 ;  /* 0x000000025a167825 */ /* 0x000fe200078e0276 */
[----:B------:R-:W5:Y:S04]  /*1660*/  @!P0 LDG.E.U16 R123, desc[UR8][R16.64] ;  /* 0x00000008107b8981 */ /* 0x000f68000c1e1500 */
[----:B------:R-:W5:Y:S04]  /*1670*/  @!P0 LDG.E.U16 R125, desc[UR8][R18.64] ;  /* 0x00000008127d8981 */ /* 0x000f68000c1e1500 */
[----:B------:R-:W5:Y:S04]  /*1680*/  @!P0 LDG.E.U16 R35, desc[UR8][R20.64] ;  /* 0x0000000814238981 */ /* 0x000f68000c1e1500 */
[----:B------:R-:W5:Y:S01]  /*1690*/  @!P0 LDG.E.U16 R73, desc[UR8][R22.64] ;  /* 0x0000000816498981 */ /* 0x000f62000c1e1500 */
[----:B------:R-:W-:-:S04]  /*16a0*/  UIADD3 UR6, UPT, UPT, UR6, -0x1, URZ ;  /* 0xffffffff06067890 */ /* 0x000fc8000fffe0ff */
[----:B------:R-:W-:Y:S01]  /*16b0*/  UISETP.NE.U32.AND UP0, UPT, UR6, URZ, UPT ;  /* 0x000000ff0600728c */ /* 0x000fe2000bf05070 */
[----:B------:R-:W-:Y:S01]  /*16c0*/  IMAD.WIDE R118, R89, 0x2, R118 ;  /* 0x0000000259767825 */ /* 0x000fe200078e0276 */
[----:B------:R-:W-:-:S03]  /*16d0*/  UIADD3 UR7, UPT, UPT, UR7, -0x20, URZ ;  /* 0xffffffe007077890 */ /* 0x000fc6000fffe0ff */
[----:B------:R-:W-:Y:S01]  /*16e0*/  IMAD.WIDE R116, R11, 0x2, R116 ;  /* 0x000000020b747825 */ /* 0x000fe200078e0274 */
[----:B--2---:R-:W-:Y:S04]  /*16f0*/  STS.U16 [R98+UR5], R29 ;  /* 0x0000001d62007988 */ /* 0x004fe80008000405 */
[----:B---3--:R-:W-:Y:S04]  /*1700*/  STS.U16 [R98+UR5+0x1000], R31 ;  /* 0x0010001f62007988 */ /* 0x008fe80008000405 */
[----:B----4-:R-:W-:Y:S04]  /*1710*/  STS.U16 [R98+UR5+0x2000], R39 ;  /* 0x0020002762007988 */ /* 0x010fe80008000405 */
[----:B-----5:R-:W-:Y:S04]  /*1720*/  STS.U16 [R98+UR5+0x3000], R43 ;  /* 0x0030002b62007988 */ /* 0x020fe80008000405 */
[----:B------:R-:W-:Y:S04]  /*1730*/  STS.U16 [R97+UR5+0x400], R28 ;  /* 0x0004001c61007988 */ /* 0x000fe80008000405 */
        /* <DEDUP_REMOVED lines=14> */
[----:B------:R-:W-:Y:S01]  /*1820*/  STS.U16 [R94+UR5+0x4c00], R73 ;  /* 0x004c00495e007988 */ /* 0x000fe20008000405 */
[----:B------:R-:W-:Y:S06]  /*1830*/  BAR.SYNC.DEFER_BLOCKING 0x0 ;  /* 0x0000000000007b1d */ /* 0x000fec0000010000 */
[----:B------:R-:W-:Y:S04]  /*1840*/  LDSM.16.MT88.4 R72, [R7] ;  /* 0x000000000748783b */ /* 0x000fe80000004200 */
[----:B------:R-:W0:Y:S04]  /*1850*/  LDSM.16.M88.4 R40, [R8+0x4000] ;  /* 0x004000000828783b */ /* 0x000e280000000200 */
[----:B------:R-:W1:Y:S04]  /*1860*/  LDSM.16.M88.4 R36, [R8+0x4400] ;  /* 0x004400000824783b */ /* 0x000e680000000200 */
[----:B------:R-:W2:Y:S04]  /*1870*/  LDSM.16.M88.4 R32, [R8+0x4800] ;  /* 0x004800000820783b */ /* 0x000ea80000000200 */
[----:B------:R-:W3:Y:S04]  /*1880*/  LDSM.16.M88.4 R28, [R8+0x4c00] ;  /* 0x004c0000081c783b */ /* 0x000ee80000000200 */
[----:B------:R-:W4:Y:S04]  /*1890*/  LDSM.16.MT88.4 R24, [R7+0x100] ;  /* 0x000100000718783b */ /* 0x000f280000004200 */
[----:B------:R-:W5:Y:S04]  /*18a0*/  LDSM.16.MT88.4 R20, [R7+0x2000] ;  /* 0x002000000714783b */ /* 0x000f680000004200 */
[----:B------:R-:W3:Y:S01]  /*18b0*/  LDSM.16.MT88.4 R16, [R7+0x2100] ;  /* 0x002100000710783b */ /* 0x000ee20000004200 */
[C---:B0-----:R-:W-:Y:S08]  /*18c0*/  HMMA.16816.F32 R68, R72.reuse, R40, R68 ;  /* 0x000000284844723c */ /* 0x041ff00000001844 */
[C---:B-1----:R-:W-:Y:S08]  /*18d0*/  HMMA.16816.F32 R64, R72.reuse, R36, R64 ;  /* 0x000000244840723c */ /* 0x042ff00000001840 */
[C---:B--2---:R-:W-:Y:S08]  /*18e0*/  HMMA.16816.F32 R60, R72.reuse, R32, R60 ;  /* 0x00000020483c723c */ /* 0x044ff0000000183c */
[----:B---3--:R-:W-:Y:S08]  /*18f0*/  HMMA.16816.F32 R56, R72, R28, R56 ;  /* 0x0000001c4838723c */ /* 0x008ff00000001838 */
[C---:B----4-:R-:W-:Y:S08]  /*1900*/  HMMA.16816.F32 R52, R24.reuse, R40, R52 ;  /* 0x000000281834723c */ /* 0x050ff00000001834 */
[C---:B------:R-:W-:Y:S08]  /*1910*/  HMMA.16816.F32 R48, R24.reuse, R36, R48 ;  /* 0x000000241830723c */ /* 0x040ff00000001830 */
[C---:B------:R-:W-:Y:S08]  /*1920*/  HMMA.16816.F32 R44, R24.reuse, R32, R44 ;  /* 0x00000020182c723c */ /* 0x040ff0000000182c */
[----:B------:R-:W-:Y:S08]  /*1930*/  HMMA.16816.F32 R12, R24, R28, R12 ;  /* 0x0000001c180c723c */ /* 0x000ff0000000180c */
[C---:B-----5:R-:W-:Y:S08]  /*1940*/  HMMA.16816.F32 R68, R20.reuse, R42, R68 ;  /* 0x0000002a1444723c */ /* 0x060ff00000001844 */
[C---:B------:R-:W-:Y:S08]  /*1950*/  HMMA.16816.F32 R64, R20.reuse, R38, R64 ;  /* 0x000000261440723c */ /* 0x040ff00000001840 */
[C---:B------:R-:W-:Y:S08]  /*1960*/  HMMA.16816.F32 R60, R20.reuse, R34, R60 ;  /* 0x00000022143c723c */ /* 0x040ff0000000183c */
[----:B------:R-:W-:Y:S08]  /*1970*/  HMMA.16816.F32 R56, R20, R30, R56 ;  /* 0x0000001e1438723c */ /* 0x000ff00000001838 */
[C---:B------:R-:W-:Y:S08]  /*1980*/  HMMA.16816.F32 R52, R16.reuse, R42, R52 ;  /* 0x0000002a1034723c */ /* 0x040ff00000001834 */
[C---:B------:R-:W-:Y:S08]  /*1990*/  HMMA.16816.F32 R48, R16.reuse, R38, R48 ;  /* 0x000000261030723c */ /* 0x040ff00000001830 */
[C---:B------:R-:W-:Y:S08]  /*19a0*/  HMMA.16816.F32 R44, R16.reuse, R34, R44 ;  /* 0x00000022102c723c */ /* 0x040ff0000000182c */
[----:B------:R-:W-:Y:S01]  /*19b0*/  HMMA.16816.F32 R12, R16, R30, R12 ;  /* 0x0000001e100c723c */ /* 0x000fe2000000180c */
[----:B------:R-:W-:-:S04]  /*19c0*/  NOP ;  /* 0x0000000000007918 */ /* 0x000fc80000000000 */
[----:B------:R-:W-:-:S15]  /*19d0*/  BRA.U UP0, `(.L_x_2) ;  /* 0xfffffff500f07547 */ /* 0x000fde000b83ffff */
[----:B------:R-:W-:Y:S02]  /*19e0*/  F2FP.F16.F32.PACK_AB R15, R15, R47 ;  /* 0x0000002f0f0f723e */ /* 0x000fe400000000ff */
[----:B------:R-:W-:Y:S02]  /*19f0*/  F2FP.F16.F32.PACK_AB R14, R14, R46 ;  /* 0x0000002e0e0e723e */ /* 0x000fe400000000ff */
[----:B------:R-:W-:Y:S02]  /*1a00*/  F2FP.F16.F32.PACK_AB R13, R13, R45 ;  /* 0x0000002d0d0d723e */ /* 0x000fe400000000ff */
[----:B------:R-:W-:Y:S02]  /*1a10*/  F2FP.F16.F32.PACK_AB R12, R12, R44 ;  /* 0x0000002c0c0c723e */ /* 0x000fe400000000ff */
[----:B------:R-:W-:Y:S02]  /*1a20*/  F2FP.F16.F32.PACK_AB R59, R59, R63 ;  /* 0x0000003f3b3b723e */ /* 0x000fe400000000ff */
[----:B------:R-:W-:-:S02]  /*1a30*/  F2FP.F16.F32.PACK_AB R58, R58, R62 ;  /* 0x0000003e3a3a723e */ /* 0x000fc400000000ff */
        /* <DEDUP_REMOVED lines=9> */
[----:B------:R-:W-:-:S07]  /*1ad0*/  F2FP.F16.F32.PACK_AB R64, R64, R68 ;  /* 0x000000444040723e */ /* 0x000fce00000000ff */
.L_x_1:
[----:B------:R-:W-:Y:S01]  /*1ae0*/  BAR.SYNC.DEFER_BLOCKING 0x0 ;  /* 0x0000000000007b1d */ /* 0x000fe20000010000 */
[----:B------:R-:W-:Y:S01]  /*1af0*/  IMAD.SHL.U32 R7, R6, 0x200, RZ ;  /* 0x0000020006077824 */ /* 0x000fe200078e00ff */
[----:B------:R-:W-:Y:S01]  /*1b00*/  LOP3.LUT R2, R2, 0x80, RZ, 0xc0, !PT ;  /* 0x0000008002027812 */ /* 0x000fe200078ec0ff */
[----:B------:R-:W-:Y:S01]  /*1b10*/  IMAD.SHL.U32 R6, R6, 0x4, RZ ;  /* 0x0000000406067824 */ /* 0x000fe200078e00ff */
[----:B------:R-:W-:Y:S02]  /*1b20*/  LOP3.LUT R3, R3, 0x70, RZ, 0xc0, !PT ;  /* 0x0000007003037812 */ /* 0x000fe400078ec0ff */
[----:B------:R-:W-:Y:S01]  /*1b30*/  LOP3.LUT R7, R7, 0x1000, RZ, 0xc0, !PT ;  /* 0x0000100007077812 */ /* 0x000fe200078ec0ff */
[----:B------:R-:W0:Y:S01]  /*1b40*/  LDCU.128 UR12, c[0x0][0x390] ;  /* 0x00007200ff0c77ac */ /* 0x000e220008000c00 */
[----:B------:R-:W-:Y:S02]  /*1b50*/  LOP3.LUT R0, R0, 0x2000, RZ, 0xc0, !PT ;  /* 0x0000200000007812 */ /* 0x000fe400078ec0ff */
[----:B------:R-:W-:Y:S01]  /*1b60*/  IADD3 R2, PT, PT, R2, UR5, R7 ;  /* 0x0000000502027c10 */ /* 0x000fe2000fffe007 */
[----:B------:R-:W1:Y:S01]  /*1b70*/  LDCU UR4, c[0x0][0x3b4] ;  /* 0x00007680ff0477ac */ /* 0x000e620008000800 */
[----:B------:R-:W-:-:S02]  /*1b80*/  LOP3.LUT R6, R6, 0x700, RZ, 0xc0, !PT ;  /* 0x0000070006067812 */ /* 0x000fc400078ec0ff */
[----:B------:R-:W-:Y:S02]  /*1b90*/  IADD3 R3, PT, PT, R3, R2, R0 ;  /* 0x0000000203037210 */ /* 0x000fe40007ffe000 */
[--C-:B------:R-:W-:Y:S02]  /*1ba0*/  LOP3.LUT R7, R5, 0x3c, R114.reuse, 0xfe, !PT ;  /* 0x0000003c05077812 */ /* 0x100fe400078efe72 */
[----:B------:R-:W-:Y:S01]  /*1bb0*/  LEA R115, R115, UR5, 0x4 ;  /* 0x0000000573737c11 */ /* 0x000fe2000f8e20ff */
[----:B------:R-:W-:Y:S01]  /*1bc0*/  IMAD.IADD R33, R6, 0x1, R3 ;  /* 0x0000000106217824 */ /* 0x000fe200078e0203 */
[C---:B------:R-:W-:Y:S01]  /*1bd0*/  LOP3.LUT R6, R5.reuse, R114, RZ, 0xfc, !PT ;  /* 0x0000007205067212 */ /* 0x040fe200078efcff */
[----:B------:R-:W2:Y:S01]  /*1be0*/  LDC R3, c[0x0][0x3b8] ;  /* 0x0000ee00ff037b82 */ /* 0x000ea20000000800 */
[----:B------:R-:W-:Y:S02]  /*1bf0*/  LOP3.LUT R0, R5, 0x3a, R114, 0xfe, !PT ;  /* 0x0000003a05007812 */ /* 0x000fe400078efe72 */
[----:B------:R-:W-:Y:S01]  /*1c00*/  STSM.16.M88.4 [R33], R64 ;  /* 0x0000004021007844 */ /* 0x000fe20000000200 */
[----:B0-----:R-:W-:-:S02]  /*1c10*/  ISETP.GE.AND P0, PT, R4, UR14, PT ;  /* 0x0000000e04007c0c */ /* 0x001fc4000bf06270 */
[C-C-:B------:R-:W-:Y:S01]  /*1c20*/  LOP3.LUT R16, R5.reuse, 0x38, R114.reuse, 0xfe, !PT ;  /* 0x0000003805107812 */ /* 0x140fe200078efe72 */
[----:B------:R0:W-:Y:S01]  /*1c30*/  STSM.16.M88.4 [R33+0x800], R48 ;  /* 0x0008003021007844 */ /* 0x0001e20000000200 */
[C-C-:B------:R-:W-:Y:S01]  /*1c40*/  LOP3.LUT R23, R5.reuse, 0x36, R114.reuse, 0xfe, !PT ;  /* 0x0000003605177812 */ /* 0x140fe200078efe72 */
[----:B-1----:R-:W-:Y:S01]  /*1c50*/  IMAD R18, R4, UR4, RZ ;  /* 0x0000000404127c24 */ /* 0x002fe2000f8e02ff */
[C-C-:B------:R-:W-:Y:S01]  /*1c60*/  LOP3.LUT R19, R5.reuse, 0x34, R114.reuse, 0xfe, !PT ;  /* 0x0000003405137812 */ /* 0x140fe200078efe72 */
[----:B------:R-:W-:Y:S01]  /*1c70*/  BAR.SYNC.DEFER_BLOCKING 0x0 ;  /* 0x0000000000007b1d */ /* 0x000fe20000010000 */
[C-C-:B------:R-:W-:Y:S02]  /*1c80*/  LOP3.LUT R20, R5.reuse, 0x32, R114.reuse, 0xfe, !PT ;  /* 0x0000003205147812 */ /* 0x140fe400078efe72 */
[C-C-:B------:R-:W-:Y:S02]  /*1c90*/  LOP3.LUT R21, R5.reuse, 0x30, R114.reuse, 0xfe, !PT ;  /* 0x0000003005157812 */ /* 0x140fe400078efe72 */
[----:B------:R-:W-:-:S02]  /*1ca0*/  LOP3.LUT R22, R5, 0x2e, R114, 0xfe, !PT ;  /* 0x0000002e05167812 */ /* 0x000fc400078efe72 */
[C-C-:B------:R-:W-:Y:S02]  /*1cb0*/  LOP3.LUT R35, R5.reuse, 0x2c, R114.reuse, 0xfe, !PT ;  /* 0x0000002c05237812 */ /* 0x140fe400078efe72 */
[C-C-:B------:R-:W-:Y:S02]  /*1cc0*/  LOP3.LUT R37, R5.reuse, 0x2a, R114.reuse, 0xfe, !PT ;  /* 0x0000002a05257812 */ /* 0x140fe400078efe72 */
[C-C-:B------:R-:W-:Y:S02]  /*1cd0*/  LOP3.LUT R39, R5.reuse, 0x28, R114.reuse, 0xfe, !PT ;  /* 0x0000002805277812 */ /* 0x140fe400078efe72 */
[C-C-:B------:R-:W-:Y:S01]  /*1ce0*/  LOP3.LUT R41, R5.reuse, 0x26, R114.reuse, 0xfe, !PT ;  /* 0x0000002605297812 */ /* 0x140fe200078efe72 */
[----:B--2---:R-:W-:Y:S01]  /*1cf0*/  IMAD R60, R6, R3, RZ ;  /* 0x00000003063c7224 */ /* 0x004fe200078e02ff */
[C-C-:B------:R-:W-:Y:S02]  /*1d00*/  LOP3.LUT R43, R5.reuse, 0x24, R114.reuse, 0xfe, !PT ;  /* 0x00000024052b7812 */ /* 0x140fe400078efe72 */
[----:B------:R-:W-:-:S02]  /*1d10*/  LOP3.LUT R45, R5, 0x22, R114, 0xfe, !PT ;  /* 0x00000022052d7812 */ /* 0x000fc400078efe72 */
[C-C-:B------:R-:W-:Y:S02]  /*1d20*/  LOP3.LUT R47, R5.reuse, 0x20, R114.reuse, 0xfe, !PT ;  /* 0x00000020052f7812 */ /* 0x140fe400078efe72 */
[C-C-:B------:R-:W-:Y:S02]  /*1d30*/  LOP3.LUT R2, R5.reuse, 0x3e, R114.reuse, 0xfe, !PT ;  /* 0x0000003e05027812 */ /* 0x140fe400078efe72 */
[C-C-:B------:R-:W-:Y:S01]  /*1d40*/  LOP3.LUT R32, R5.reuse, 0x1e, R114.reuse, 0xfe, !PT ;  /* 0x0000001e05207812 */ /* 0x140fe200078efe72 */
[----:B------:R-:W1:Y:S01]  /*1d50*/  LDS.128 R8, [R115] ;  /* 0x0000000073087984 */ /* 0x000e620000000c00 */
[C-C-:B------:R-:W-:Y:S02]  /*1d60*/  LOP3.LUT R34, R5.reuse, 0x1c, R114.reuse, 0xfe, !PT ;  /* 0x0000001c05227812 */ /* 0x140fe400078efe72 */
[C-C-:B------:R-:W-:Y:S02]  /*1d70*/  LOP3.LUT R36, R5.reuse, 0x1a, R114.reuse, 0xfe, !PT ;  /* 0x0000001a05247812 */ /* 0x140fe400078efe72 */
[----:B------:R-:W-:-:S02]  /*1d80*/  LOP3.LUT R38, R5, 0x18, R114, 0xfe, !PT ;  /* 0x0000001805267812 */ /* 0x000fc400078efe72 */
[C-C-:B------:R-:W-:Y:S02]  /*1d90*/  LOP3.LUT R40, R5.reuse, 0x16, R114.reuse, 0xfe, !PT ;  /* 0x0000001605287812 */ /* 0x140fe400078efe72 */
[C-C-:B------:R-:W-:Y:S02]  /*1da0*/  LOP3.LUT R42, R5.reuse, 0x14, R114.reuse, 0xfe, !PT ;  /* 0x00000014052a7812 */ /* 0x140fe400078efe72 */
[C-C-:B------:R-:W-:Y:S02]  /*1db0*/  LOP3.LUT R44, R5.reuse, 0x12, R114.reuse, 0xfe, !PT ;  /* 0x00000012052c7812 */ /* 0x140fe400078efe72 */
[C-C-:B------:R-:W-:Y:S02]  /*1dc0*/  LOP3.LUT R46, R5.reuse, 0x10, R114.reuse, 0xfe, !PT ;  /* 0x00000010052e7812 */ /* 0x140fe400078efe72 */
[C-C-:B0-----:R-:W-:Y:S02]  /*1dd0*/  LOP3.LUT R48, R5.reuse, 0xe, R114.reuse, 0xfe, !PT ;  /* 0x0000000e05307812 */ /* 0x141fe400078efe72 */
[----:B------:R-:W-:-:S02]  /*1de0*/  LOP3.LUT R50, R5, 0xc, R114, 0xfe, !PT ;  /* 0x0000000c05327812 */ /* 0x000fc400078efe72 */
[C-C-:B------:R-:W-:Y:S02]  /*1df0*/  LOP3.LUT R52, R5.reuse, 0xa, R114.reuse, 0xfe, !PT ;  /* 0x0000000a05347812 */ /* 0x140fe400078efe72 */
[C-C-:B------:R-:W-:Y:S02]  /*1e00*/  LOP3.LUT R54, R5.reuse, 0x8, R114.reuse, 0xfe, !PT ;  /* 0x0000000805367812 */ /* 0x140fe400078efe72 */
[C-C-:B------:R-:W-:Y:S02]  /*1e10*/  LOP3.LUT R30, R5.reuse, 0x6, R114.reuse, 0xfe, !PT ;  /* 0x00000006051e7812 */ /* 0x140fe400078efe72 */
[C-C-:B------:R-:W-:Y:S02]  /*1e20*/  LOP3.LUT R26, R5.reuse, 0x4, R114.reuse, 0xfe, !PT ;  /* 0x00000004051a7812 */ /* 0x140fe400078efe72 */
[----:B------:R-:W-:Y:S01]  /*1e30*/  LOP3.LUT R114, R5, 0x2, R114, 0xfe, !PT ;  /* 0x0000000205727812 */ /* 0x000fe200078efe72 */
[-C--:B------:R-:W-:Y:S01]  /*1e40*/  IMAD R31, R30, R3.reuse, RZ ;  /* 0x000000031e1f7224 */ /* 0x080fe200078e02ff */
[----:B------:R-:W-:Y:S01]  /*1e50*/  ISETP.LT.AND P1, PT, R7, UR15, !P0 ;  /* 0x0000000f07007c0c */ /* 0x000fe2000c721270 */
[----:B------:R-:W-:Y:S01]  /*1e60*/  IMAD R29, R26, R3, RZ ;  /* 0x000000031a1d7224 */ /* 0x000fe200078e02ff */
[----:B------:R-:W-:-:S02]  /*1e70*/  ISETP.LT.AND P2, PT, R6, UR15, !P0 ;  /* 0x0000000f06007c0c */ /* 0x000fc4000c741270 */
[----:B------:R-:W0:Y:S01]  /*1e80*/  LDS.128 R4, [R115+0x2000] ;  /* 0x0020000073047984 */ /* 0x000e220000000c00 */
[----:B------:R-:W-:Y:S01]  /*1e90*/  BAR.SYNC.DEFER_BLOCKING 0x0 ;  /* 0x0000000000007b1d */ /* 0x000fe20000010000 */
[----:B------:R-:W-:Y:S02]  /*1ea0*/  LEA R17, P3, R18, UR12, 0x1 ;  /* 0x0000000c12117c11 */ /* 0x000fe4000f8608ff */
[C---:B------:R-:W-:Y:S01]  /*1eb0*/  ISETP.LT.AND P5, PT, R114.reuse, UR15, !P0 ;  /* 0x0000000f72007c0c */ /* 0x040fe2000c7a1270 */
[----:B------:R-:W-:Y:S01]  /*1ec0*/  IMAD R114, R114, R3, RZ ;  /* 0x0000000372727224 */ /* 0x000fe200078e02ff */
[----:B------:R-:W-:Y:S02]  /*1ed0*/  LEA.HI.X.SX32 R18, R18, UR13, 0x1, P3 ;  /* 0x0000000d12127c11 */ /* 0x000fe400098f0eff */
[----:B------:R-:W-:Y:S02]  /*1ee0*/  LEA R24, P6, R60, R17, 0x1 ;  /* 0x000000113c187211 */ /* 0x000fe400078c08ff */
[----:B------:R-:W-:-:S02]  /*1ef0*/  ISETP.LT.AND P3, PT, R26, UR15, !P0 ;  /* 0x0000000f1a007c0c */ /* 0x000fc4000c761270 */
[-C--:B------:R-:W-:Y:S01]  /*1f00*/  LEA.HI.X.SX32 R25, R60, R18.reuse, 0x1, P6 ;  /* 0x000000123c197211 */ /* 0x080fe200030f0eff */
[----:B------:R-:W-:Y:S01]  /*1f10*/  IMAD R60, R3, 0x20, R60 ;  /* 0x00000020033c7824 */ /* 0x000fe200078e023c */
[CC--:B------:R-:W-:Y:S02]  /*1f20*/  LEA R26, P4, R114.reuse, R17.reuse, 0x1 ;  /* 0x00000011721a7211 */ /* 0x0c0fe400078808ff */
[C---:B------:R-:W-:Y:S02]  /*1f30*/  LEA R28, P6, R29.reuse, R17, 0x1 ;  /* 0x000000111d1c7211 */ /* 0x040fe400078c08ff */
[-C--:B------:R-:W-:Y:S02]  /*1f40*/  LEA.HI.X.SX32 R27, R114, R18.reuse, 0x1, P4 ;  /* 0x00000012721b7211 */ /* 0x080fe400020f0eff */
[----:B------:R-:W-:Y:S01]  /*1f50*/  LEA.HI.X.SX32 R29, R29, R18, 0x1, P6 ;  /* 0x000000121d1d7211 */ /* 0x000fe200030f0eff */
[----:B------:R-:W-:Y:S04]  /*1f60*/  STSM.16.M88.4 [R33], R56 ;  /* 0x0000003821007844 */ /* 0x000fe80000000200 */
[----:B------:R2:W-:Y:S01]  /*1f70*/  STSM.16.M88.4 [R33+0x800], R12 ;  /* 0x0008000c21007844 */ /* 0x0005e20000000200 */
[----:B------:R-:W-:Y:S06]  /*1f80*/  BAR.SYNC.DEFER_BLOCKING 0x0 ;  /* 0x0000000000007b1d */ /* 0x000fec0000010000 */
[----:B-1----:R1:W-:Y:S01]  /*1f90*/  @P2 STG.E.U16 desc[UR8][R24.64], R8 ;  /* 0x0000000818002986 */ /* 0x0023e2000c101508 */
[----:B------:R-:W-:-:S02]  /*1fa0*/  ISETP.LT.AND P2, PT, R30, UR15, !P0 ;  /* 0x0000000f1e007c0c */ /* 0x000fc4000c741270 */
[C---:B------:R-:W-:Y:S01]  /*1fb0*/  LEA R30, P4, R31.reuse, R17, 0x1 ;  /* 0x000000111f1e7211 */ /* 0x040fe200078808ff */
[----:B------:R3:W-:Y:S01]  /*1fc0*/  @P5 STG.E.U16 desc[UR8][R26.64], R9 ;  /* 0x000000091a005986 */ /* 0x0007e2000c101508 */
[C---:B------:R-:W-:Y:S01]  /*1fd0*/  ISETP.LT.AND P5, PT, R54.reuse, UR15, !P0 ;  /* 0x0000000f36007c0c */ /* 0x040fe2000c7a1270 */
[-C--:B------:R-:W-:Y:S01]  /*1fe0*/  IMAD R54, R54, R3.reuse, RZ ;  /* 0x0000000336367224 */ /* 0x080fe200078e02ff */
[----:B------:R-:W-:Y:S01]  /*1ff0*/  LEA.HI.X.SX32 R31, R31, R18, 0x1, P4 ;  /* 0x000000121f1f7211 */ /* 0x000fe200020f0eff */
[----:B------:R-:W-:Y:S01]  /*2000*/  @P3 STG.E.U16 desc[UR8][R28.64], R10 ;  /* 0x0000000a1c003986 */ /* 0x000fe2000c101508 */
[C---:B------:R-:W-:Y:S01]  /*2010*/  ISETP.LT.AND P4, PT, R52.reuse, UR15, !P0 ;  /* 0x0000000f34007c0c */ /* 0x040fe2000c781270 */
[----:B------:R-:W-:Y:S01]  /*2020*/  IMAD R52, R52, R3, RZ ;  /* 0x0000000334347224 */ /* 0x000fe200078e02ff */
[-C--:B--2---:R-:W-:Y:S02]  /*2030*/  LEA R12, P3, R54, R17.reuse, 0x1 ;  /* 0x00000011360c7211 */ /* 0x084fe400078608ff */
[----:B-1----:R-:W-:Y:S01]  /*2040*/  PRMT R8, R8, 0x7632, R8 ;  /* 0x0000763208087816 */ /* 0x002fe20000000008 */
[----:B------:R-:W-:Y:S01]  /*2050*/  @P2 STG.E.U16 desc[UR8][R30.64], R11 ;  /* 0x0000000b1e002986 */ /* 0x000fe2000c101508 */
[----:B------:R-:W-:-:S02]  /*2060*/  LEA R14, P6, R52, R17, 0x1 ;  /* 0x00000011340e7211 */ /* 0x000fc400078c08ff */
[C---:B------:R-:W-:Y:S01]  /*2070*/  ISETP.LT.AND P2, PT, R50.reuse, UR15, !P0 ;  /* 0x0000000f32007c0c */ /* 0x040fe2000c741270 */
[-C--:B------:R-:W-:Y:S01]  /*2080*/  IMAD R50, R50, R3.reuse, RZ ;  /* 0x0000000332327224 */ /* 0x080fe200078e02ff */
[-C--:B------:R-:W-:Y:S02]  /*2090*/  LEA.HI.X.SX32 R13, R54, R18.reuse, 0x1, P3 ;  /* 0x00000012360d7211 */ /* 0x080fe400018f0eff */
[C---:B------:R-:W-:Y:S01]  /*20a0*/  ISETP.LT.AND P3, PT, R48.reuse, UR15, !P0 ;  /* 0x0000000f30007c0c */ /* 0x040fe2000c761270 */
[----:B------:R-:W-:Y:S01]  /*20b0*/  IMAD R48, R48, R3, RZ ;  /* 0x0000000330307224 */ /* 0x000fe200078e02ff */
[----:B------:R-:W-:Y:S01]  /*20c0*/  LEA.HI.X.SX32 R15, R52, R18, 0x1, P6 ;  /* 0x00000012340f7211 */ /* 0x000fe200030f0eff */
[----:B0-----:R-:W-:Y:S01]  /*20d0*/  @P5 STG.E.U16 desc[UR8][R12.64], R4 ;  /* 0x000000040c005986 */ /* 0x001fe2000c101508 */
[----:B------:R-:W-:-:S03]  /*20e0*/  LEA R24, P5, R50, R17, 0x1 ;  /* 0x0000001132187211 */ /* 0x000fc600078a08ff */
[----:B------:R0:W-:Y:S01]  /*20f0*/  @P4 STG.E.U16 desc[UR8][R14.64], R5 ;  /* 0x000000050e004986 */ /* 0x0001e2000c101508 */
[----:B---3--:R-:W-:Y:S02]  /*2100*/  LEA R26, P4, R48, R17, 0x1 ;  /* 0x00000011301a7211 */ /* 0x008fe400078808ff */
[-C--:B------:R-:W-:Y:S02]  /*2110*/  LEA.HI.X.SX32 R25, R50, R18.reuse, 0x1, P5 ;  /* 0x0000001232197211 */ /* 0x080fe400028f0eff */
[----:B------:R-:W-:Y:S02]  /*2120*/  LEA.HI.X.SX32 R27, R48, R18, 0x1, P4 ;  /* 0x00000012301b7211 */ /* 0x000fe400020f0eff */
[C---:B------:R-:W-:Y:S01]  /*2130*/  ISETP.LT.AND P5, PT, R46.reuse, UR15, !P0 ;  /* 0x0000000f2e007c0c */ /* 0x040fe2000c7a1270 */
[-C--:B------:R-:W-:Y:S01]  /*2140*/  IMAD R46, R46, R3.reuse, RZ ;  /* 0x000000032e2e7224 */ /* 0x080fe200078e02ff */
[----:B------:R1:W-:Y:S01]  /*2150*/  @P2 STG.E.U16 desc[UR8][R24.64], R6 ;  /* 0x0000000618002986 */ /* 0x0003e2000c101508 */
[----:B------:R-:W-:Y:S01]  /*2160*/  ISETP.LT.AND P4, PT, R23, UR15, !P0 ;  /* 0x0000000f17007c0c */ /* 0x000fe2000c781270 */
[-C--:B------:R-:W-:Y:S01]  /*2170*/  IMAD R23, R32, R3.reuse, RZ ;  /* 0x0000000320177224 */ /* 0x080fe200078e02ff */
[----:B0-----:R-:W-:Y:S01]  /*2180*/  PRMT R5, R10, 0x7632, R5 ;  /* 0x000076320a057816 */ /* 0x001fe20000000005 */
[----:B------:R0:W-:Y:S01]  /*2190*/  @P3 STG.E.U16 desc[UR8][R26.64], R7 ;  /* 0x000000071a003986 */ /* 0x0001e2000c101508 */
[C---:B------:R-:W-:Y:S01]  /*21a0*/  ISETP.LT.AND P3, PT, R44.reuse, UR15, !P0 ;  /* 0x0000000f2c007c0c */ /* 0x040fe2000c761270 */
[----:B------:R-:W-:Y:S01]  /*21b0*/  IMAD R44, R44, R3, RZ ;  /* 0x000000032c2c7224 */ /* 0x000fe200078e02ff */
[----:B------:R-:W-:-:S04]  /*21c0*/  LEA R28, P2, R46, R17, 0x1 ;  /* 0x000000112e1c7211 */ /* 0x000fc800078408ff */
[-C--:B------:R-:W-:Y:S02]  /*21d0*/  LEA.HI.X.SX32 R29, R46, R18.reuse, 0x1, P2 ;  /* 0x000000122e1d7211 */ /* 0x080fe400010f0eff */
[C---:B------:R-:W-:Y:S01]  /*21e0*/  ISETP.LT.AND P2, PT, R42.reuse, UR15, !P0 ;  /* 0x0000000f2a007c0c */ /* 0x040fe2000c741270 */
[----:B------:R-:W-:Y:S01]  /*21f0*/  IMAD R42, R42, R3, RZ ;  /* 0x000000032a2a7224 */ /* 0x000fe200078e02ff */
[C---:B------:R-:W-:Y:S01]  /*2200*/  LEA R12, P6, R44.reuse, R17, 0x1 ;  /* 0x000000112c0c7211 */ /* 0x040fe200078c08ff */
[----:B------:R-:W-:Y:S01]  /*2210*/  @P5 STG.E.U16 desc[UR8][R28.64], R8 ;  /* 0x000000081c005986 */ /* 0x000fe2000c101508 */
[----:B-1----:R-:W-:Y:S02]  /*2220*/  PRMT R6, R9, 0x7632, R6 ;  /* 0x0000763209067816 */ /* 0x002fe40000000006 */
[----:B------:R-:W-:Y:S02]  /*2230*/  LEA.HI.X.SX32 R13, R44, R18, 0x1, P6 ;  /* 0x000000122c0d7211 */ /* 0x000fe400030f0eff */
[C---:B------:R-:W-:Y:S01]  /*2240*/  ISETP.LT.AND P6, PT, R40.reuse, UR15, !P0 ;  /* 0x0000000f28007c0c */ /* 0x040fe2000c7c1270 */
[----:B------:R-:W-:Y:S01]  /*2250*/  IMAD R40, R40, R3, RZ ;  /* 0x0000000328287224 */ /* 0x000fe200078e02ff */
[----:B------:R-:W-:Y:S01]  /*2260*/  LEA R14, P5, R42, R17, 0x1 ;  /* 0x000000112a0e7211 */ /* 0x000fe200078a08ff */
[----:B------:R1:W-:Y:S01]  /*2270*/  @P3 STG.E.U16 desc[UR8][R12.64], R6 ;  /* 0x000000060c003986 */ /* 0x0003e2000c101508 */
[----:B0-----:R-:W-:-:S02]  /*2280*/  PRMT R7, R11, 0x7632, R7 ;  /* 0x000076320b077816 */ /* 0x001fc40000000007 */
[-C--:B------:R-:W-:Y:S01]  /*2290*/  LEA.HI.X.SX32 R15, R42, R18.reuse, 0x1, P5 ;  /* 0x000000122a0f7211 */ /* 0x080fe200028f0eff */
[----:B------:R-:W0:Y:S01]  /*22a0*/  LDS.128 R8, [R115] ;  /* 0x0000000073087984 */ /* 0x000e220000000c00 */
[----:B------:R-:W-:Y:S02]  /*22b0*/  LEA R24, P5, R40, R17, 0x1 ;  /* 0x0000001128187211 */ /* 0x000fe400078a08ff */
[C---:B------:R-:W-:Y:S01]  /*22c0*/  ISETP.LT.AND P3, PT, R38.reuse, UR15, !P0 ;  /* 0x0000000f26007c0c */ /* 0x040fe2000c761270 */
[-C--:B------:R-:W-:Y:S01]  /*22d0*/  IMAD R38, R38, R3.reuse, RZ ;  /* 0x0000000326267224 */ /* 0x080fe200078e02ff */
[----:B------:R-:W-:Y:S01]  /*22e0*/  LEA.HI.X.SX32 R25, R40, R18, 0x1, P5 ;  /* 0x0000001228197211 */ /* 0x000fe200028f0eff */
[----:B------:R-:W-:Y:S01]  /*22f0*/  @P2 STG.E.U16 desc[UR8][R14.64], R5 ;  /* 0x000000050e002986 */ /* 0x000fe2000c101508 */
[C---:B------:R-:W-:Y:S01]  /*2300*/  ISETP.LT.AND P5, PT, R36.reuse, UR15, !P0 ;  /* 0x0000000f24007c0c */ /* 0x040fe2000c7a1270 */
[----:B------:R-:W-:Y:S01]  /*2310*/  IMAD R36, R36, R3, RZ ;  /* 0x0000000324247224 */ /* 0x000fe200078e02ff */
[----:B------:R-:W-:Y:S01]  /*2320*/  LEA R26, P2, R38, R17, 0x1 ;  /* 0x00000011261a7211 */ /* 0x000fe200078408ff */
[----:B------:R2:W-:Y:S01]  /*2330*/  @P6 STG.E.U16 desc[UR8][R24.64], R7 ;  /* 0x0000000718006986 */ /* 0x0005e2000c101508 */
[----:B-1----:R-:W-:-:S02]  /*2340*/  PRMT R6, R4, 0x7632, R6 ;  /* 0x0000763204067816 */ /* 0x002fc40000000006 */
[----:B------:R-:W-:Y:S01]  /*2350*/  LEA R4, P6, R36, R17, 0x1 ;  /* 0x0000001124047211 */ /* 0x000fe200078c08ff */
[----:B------:R-:W1:Y:S01]  /*2360*/  LDS.128 R12, [R115+0x2000] ;  /* 0x00200000730c7984 */ /* 0x000e620000000c00 */
[----:B------:R-:W-:Y:S02]  /*2370*/  LEA.HI.X.SX32 R27, R38, R18, 0x1, P2 ;  /* 0x00000012261b7211 */ /* 0x000fe400010f0eff */
[C---:B------:R-:W-:Y:S01]  /*2380*/  ISETP.LT.AND P2, PT, R34.reuse, UR15, !P0 ;  /* 0x0000000f22007c0c */ /* 0x040fe2000c741270 */
[----:B------:R-:W-:Y:S02]  /*2390*/  IMAD R34, R34, R3, RZ ;  /* 0x0000000322227224 */ /* 0x000fe400078e02ff */
[----:B------:R3:W-:Y:S01]  /*23a0*/  @P3 STG.E.U16 desc[UR8][R26.64], R6 ;  /* 0x000000061a003986 */ /* 0x0007e2000c101508 */
[----:B------:R-:W-:Y:S02]  /*23b0*/  ISETP.LT.AND P3, PT, R47, UR15, !P0 ;  /* 0x0000000f2f007c0c */ /* 0x000fe4000c761270 */
[----:B--2---:R-:W-:-:S02]  /*23c0*/  PRMT R25, R5, 0x7632, R25 ;  /* 0x0000763205197816 */ /* 0x004fc40000000019 */
[----:B------:R-:W-:Y:S02]  /*23d0*/  LEA.HI.X.SX32 R5, R36, R18, 0x1, P6 ;  /* 0x0000001224057211 */ /* 0x000fe400030f0eff */
[----:B------:R-:W-:-:S03]  /*23e0*/  LEA R28, P6, R34, R17, 0x1 ;  /* 0x00000011221c7211 */ /* 0x000fc600078c08ff */
[----:B------:R2:W-:Y:S01]  /*23f0*/  @P5 STG.E.U16 desc[UR8][R4.64], R25 ;  /* 0x0000001904005986 */ /* 0x0005e2000c101508 */
[----:B------:R-:W-:Y:S01]  /*2400*/  ISETP.LT.AND P5, PT, R32, UR15, !P0 ;  /* 0x0000000f20007c0c */ /* 0x000fe2000c7a1270 */
[----:B---3--:R-:W-:Y:S01]  /*2410*/  IMAD R26, R3, 0x2, R60 ;  /* 0x00000002031a7824 */ /* 0x008fe200078e023c */
[-C--:B------:R-:W-:Y:S02]  /*2420*/  LEA.HI.X.SX32 R29, R34, R18.reuse, 0x1, P6 ;  /* 0x00000012221d7211 */ /* 0x080fe400030f0eff */
[-C--:B------:R-:W-:Y:S01]  /*2430*/  LEA R24, P6, R23, R17.reuse, 0x1 ;  /* 0x0000001117187211 */ /* 0x080fe200078c08ff */
[----:B------:R-:W-:Y:S01]  /*2440*/  IMAD R30, R3, 0x2, R26 ;  /* 0x00000002031e7824 */ /* 0x000fe200078e021a */
[----:B--2---:R-:W-:Y:S02]  /*2450*/  PRMT R5, R6, 0x7632, R5 ;  /* 0x0000763206057816 */ /* 0x004fe40000000005 */
[----:B------:R-:W-:Y:S02]  /*2460*/  LEA.HI.X.SX32 R25, R23, R18, 0x1, P6 ;  /* 0x0000001217197211 */ /* 0x000fe400030f0eff */
[----:B------:R-:W-:Y:S01]  /*2470*/  PRMT R23, R7, 0x7632, R23 ;  /* 0x0000763207177816 */ /* 0x000fe20000000017 */
[----:B------:R2:W-:Y:S01]  /*2480*/  @P2 STG.E.U16 desc[UR8][R28.64], R5 ;  /* 0x000000051c002986 */ /* 0x0005e2000c101508 */
[----:B------:R-:W-:-:S02]  /*2490*/  LEA R6, P2, R60, R17, 0x1 ;  /* 0x000000113c067211 */ /* 0x000fc400078408ff */
[----:B------:R-:W-:Y:S01]  /*24a0*/  ISETP.LT.AND P6, PT, R45, UR15, !P0 ;  /* 0x0000000f2d007c0c */ /* 0x000fe2000c7c1270 */
[----:B------:R3:W-:Y:S01]  /*24b0*/  @P5 STG.E.U16 desc[UR8][R24.64], R23 ;  /* 0x0000001718005986 */ /* 0x0007e2000c101508 */
[-C--:B------:R-:W-:Y:S02]  /*24c0*/  LEA.HI.X.SX32 R7, R60, R18.reuse, 0x1, P2 ;  /* 0x000000123c077211 */ /* 0x080fe400010f0eff */
[CC--:B------:R-:W-:Y:S02]  /*24d0*/  LEA R4, P5, R26.reuse, R17.reuse, 0x1 ;  /* 0x000000111a047211 */ /* 0x0c0fe400078a08ff */
[----:B------:R-:W-:Y:S01]  /*24e0*/  ISETP.LT.AND P2, PT, R43, UR15, !P0 ;  /* 0x0000000f2b007c0c */ /* 0x000fe2000c741270 */
[----:B0-----:R0:W-:Y:S01]  /*24f0*/  @P3 STG.E.U16 desc[UR8][R6.64], R8 ;  /* 0x0000000806003986 */ /* 0x0011e2000c101508 */
[----:B--2---:R-:W-:Y:S01]  /*2500*/  LEA.HI.X.SX32 R5, R26, R18, 0x1, P5 ;  /* 0x000000121a057211 */ /* 0x004fe200028f0eff */
[----:B------:R-:W-:Y:S01]  /*2510*/  IMAD R28, R3, 0x2, R30 ;  /* 0x00000002031c7824 */ /* 0x000fe200078e021e */
[----:B------:R-:W-:-:S02]  /*2520*/  LEA R26, P3, R30, R17, 0x1 ;  /* 0x000000111e1a7211 */ /* 0x000fc400078608ff */
[----:B------:R-:W-:Y:S01]  /*2530*/  ISETP.LT.AND P5, PT, R41, UR15, !P0 ;  /* 0x0000000f29007c0c */ /* 0x000fe2000c7a1270 */
[----:B------:R2:W-:Y:S01]  /*2540*/  @P6 STG.E.U16 desc[UR8][R4.64], R9 ;  /* 0x0000000904006986 */ /* 0x0005e2000c101508 */
[-C--:B------:R-:W-:Y:S01]  /*2550*/  LEA.HI.X.SX32 R27, R30, R18.reuse, 0x1, P3 ;  /* 0x000000121e1b7211 */ /* 0x080fe200018f0eff */
[----:B------:R-:W-:Y:S01]  /*2560*/  IMAD R30, R3, 0x2, R28 ;  /* 0x00000002031e7824 */ /* 0x000fe200078e021c */
[CC--:B---3--:R-:W-:Y:S02]  /*2570*/  LEA R24, P6, R28.reuse, R17.reuse, 0x1 ;  /* 0x000000111c187211 */ /* 0x0c8fe400078c08ff */
[----:B------:R-:W-:Y:S01]  /*2580*/  ISETP.LT.AND P3, PT, R39, UR15, !P0 ;  /* 0x0000000f27007c0c */ /* 0x000fe2000c761270 */
[----:B------:R3:W-:Y:S01]  /*2590*/  @P2 STG.E.U16 desc[UR8][R26.64], R10 ;  /* 0x0000000a1a002986 */ /* 0x0007e2000c101508 */
[----:B------:R-:W-:Y:S01]  /*25a0*/  LEA.HI.X.SX32 R25, R28, R18, 0x1, P6 ;  /* 0x000000121c197211 */ /* 0x000fe200030f0eff */
[----:B------:R-:W-:Y:S01]  /*25b0*/  IMAD R28, R3, 0x2, R30 ;  /* 0x00000002031c7824 */ /* 0x000fe200078e021e */
[----:B0-----:R-:W-:-:S02]  /*25c0*/  LEA R6, P2, R30, R17, 0x1 ;  /* 0x000000111e067211 */ /* 0x001fc400078408ff */
[----:B------:R-:W-:Y:S01]  /*25d0*/  ISETP.LT.AND P6, PT, R37, UR15, !P0 ;  /* 0x0000000f25007c0c */ /* 0x000fe2000c7c1270 */
[----:B------:R0:W-:Y:S01]  /*25e0*/  @P5 STG.E.U16 desc[UR8][R24.64], R11 ;  /* 0x0000000b18005986 */ /* 0x0001e2000c101508 */
[-C--:B------:R-:W-:Y:S01]  /*25f0*/  LEA.HI.X.SX32 R7, R30, R18.reuse, 0x1, P2 ;  /* 0x000000121e077211 */ /* 0x080fe200010f0eff */
[----:B------:R-:W-:Y:S01]  /*2600*/  IMAD R30, R3, 0x2, R28 ;  /* 0x00000002031e7824 */ /* 0x000fe200078e021c */
[CC--:B--2---:R-:W-:Y:S02]  /*2610*/  LEA R4, P5, R28.reuse, R17.reuse, 0x1 ;  /* 0x000000111c047211 */ /* 0x0c4fe400078a08ff */
[----:B------:R-:W-:Y:S01]  /*2620*/  ISETP.LT.AND P2, PT, R35, UR15, !P0 ;  /* 0x0000000f23007c0c */ /* 0x000fe2000c741270 */
[----:B-1----:R1:W-:Y:S01]  /*2630*/  @P3 STG.E.U16 desc[UR8][R6.64], R12 ;  /* 0x0000000c06003986 */ /* 0x0023e2000c101508 */
[----:B------:R-:W-:Y:S01]  /*2640*/  LEA.HI.X.SX32 R5, R28, R18, 0x1, P5 ;  /* 0x000000121c057211 */ /* 0x000fe200028f0eff */
[----:B------:R-:W-:Y:S01]  /*2650*/  IMAD R28, R3, 0x2, R30 ;  /* 0x00000002031c7824 */ /* 0x000fe200078e021e */
[----:B---3--:R-:W-:-:S02]  /*2660*/  LEA R26, P3, R30, R17, 0x1 ;  /* 0x000000111e1a7211 */ /* 0x008fc400078608ff */
[----:B------:R-:W-:Y:S01]  /*2670*/  ISETP.LT.AND P5, PT, R22, UR15, !P0 ;  /* 0x0000000f16007c0c */ /* 0x000fe2000c7a1270 */
[----:B------:R2:W-:Y:S01]  /*2680*/  @P6 STG.E.U16 desc[UR8][R4.64], R13 ;  /* 0x0000000d04006986 */ /* 0x0005e2000c101508 */
[-C--:B------:R-:W-:Y:S02]  /*2690*/  LEA.HI.X.SX32 R27, R30, R18.reuse, 0x1, P3 ;  /* 0x000000121e1b7211 */ /* 0x080fe400018f0eff */
[----:B------:R-:W-:Y:S01]  /*26a0*/  ISETP.LT.AND P3, PT, R20, UR15, !P0 ;  /* 0x0000000f14007c0c */ /* 0x000fe2000c761270 */
[----:B------:R-:W-:Y:S01]  /*26b0*/  IMAD R20, R3, 0x2, R28 ;  /* 0x0000000203147824 */ /* 0x000fe200078e021c */
[C---:B------:R-:W-:Y:S01]  /*26c0*/  LEA R22, P6, R28.reuse, R17, 0x1 ;  /* 0x000000111c167211 */ /* 0x040fe200078c08ff */
[----:B------:R3:W-:Y:S01]  /*26d0*/  @P2 STG.E.U16 desc[UR8][R26.64], R14 ;  /* 0x0000000e1a002986 */ /* 0x0007e2000c101508 */
[----:B------:R-:W-:Y:S01]  /*26e0*/  ISETP.LT.AND P2, PT, R21, UR15, !P0 ;  /* 0x0000000f15007c0c */ /* 0x000fe2000c741270 */
[----:B0-----:R-:W-:Y:S01]  /*26f0*/  IMAD R24, R3, 0x2, R20 ;  /* 0x0000000203187824 */ /* 0x001fe200078e0214 */
[----:B------:R-:W-:-:S02]  /*2700*/  LEA.HI.X.SX32 R23, R28, R18, 0x1, P6 ;  /* 0x000000121c177211 */ /* 0x000fc400030f0eff */
[-C--:B-1----:R-:W-:Y:S01]  /*2710*/  LEA R6, P6, R20, R17.reuse, 0x1 ;  /* 0x0000001114067211 */ /* 0x082fe200078c08ff */
[----:B------:R-:W-:Y:S01]  /*2720*/  IMAD R28, R3, 0x2, R24 ;  /* 0x00000002031c7824 */ /* 0x000fe200078e0218 */
[----:B------:R-:W-:Y:S01]  /*2730*/  PRMT R9, R8, 0x7632, R9 ;  /* 0x0000763208097816 */ /* 0x000fe20000000009 */
[----:B------:R0:W-:Y:S01]  /*2740*/  @P5 STG.E.U16 desc[UR8][R22.64], R15 ;  /* 0x0000000f16005986 */ /* 0x0001e2000c101508 */
[-C--:B------:R-:W-:Y:S02]  /*2750*/  LEA.HI.X.SX32 R7, R20, R18.reuse, 0x1, P6 ;  /* 0x0000001214077211 */ /* 0x080fe400030f0eff */
[CC--:B--2---:R-:W-:Y:S02]  /*2760*/  LEA R4, P6, R24.reuse, R17.reuse, 0x1 ;  /* 0x0000001118047211 */ /* 0x0c4fe400078c08ff */
[----:B------:R-:W-:Y:S01]  /*2770*/  PRMT R10, R9, 0x7632, R10 ;  /* 0x00007632090a7816 */ /* 0x000fe2000000000a */
[----:B------:R1:W-:Y:S01]  /*2780*/  @P2 STG.E.U16 desc[UR8][R6.64], R9 ;  /* 0x0000000906002986 */ /* 0x0003e2000c101508 */
[----:B------:R-:W-:Y:S01]  /*2790*/  LEA.HI.X.SX32 R5, R24, R18, 0x1, P6 ;  /* 0x0000001218057211 */ /* 0x000fe200030f0eff */
[----:B------:R-:W-:Y:S01]  /*27a0*/  IMAD R24, R3, 0x2, R28 ;  /* 0x0000000203187824 */ /* 0x000fe200078e021c */
[----:B------:R-:W-:-:S02]  /*27b0*/  LEA R8, P2, R28, R17, 0x1 ;  /* 0x000000111c087211 */ /* 0x000fc400078408ff */
[----:B------:R-:W-:Y:S01]  /*27c0*/  ISETP.LT.AND P5, PT, R19, UR15, !P0 ;  /* 0x0000000f13007c0c */ /* 0x000fe2000c7a1270 */
[C---:B---3--:R-:W-:Y:S01]  /*27d0*/  IMAD R26, R3.reuse, 0x2, R24 ;  /* 0x00000002031a7824 */ /* 0x048fe200078e0218 */
[----:B------:R2:W-:Y:S01]  /*27e0*/  @P3 STG.E.U16 desc[UR8][R4.64], R10 ;  /* 0x0000000a04003986 */ /* 0x0005e2000c101508 */
[-C--:B------:R-:W-:Y:S02]  /*27f0*/  LEA R20, P3, R24, R17.reuse, 0x1 ;  /* 0x0000001118147211 */ /* 0x080fe400078608ff */
[C---:B------:R-:W-:Y:S01]  /*2800*/  IMAD R30, R3.reuse, 0x2, R26 ;  /* 0x00000002031e7824 */ /* 0x040fe200078e021a */
[-C--:B0-----:R-:W-:Y:S02]  /*2810*/  LEA R22, P6, R26, R17.reuse, 0x1 ;  /* 0x000000111a167211 */ /* 0x081fe400078c08ff */
[----:B-1----:R-:W-:Y:S01]  /*2820*/  LEA.HI.X.SX32 R9, R28, R18, 0x1, P2 ;  /* 0x000000121c097211 */ /* 0x002fe200010f0eff */
[----:B------:R-:W-:Y:S01]  /*2830*/  IMAD R28, R3, 0x2, R30 ;  /* 0x00000002031c7824 */ /* 0x000fe200078e021e */
[----:B------:R-:W-:-:S02]  /*2840*/  LEA R6, P2, R30, R17, 0x1 ;  /* 0x000000111e067211 */ /* 0x000fc400078408ff */
[-C--:B------:R-:W-:Y:S01]  /*2850*/  LEA.HI.X.SX32 R21, R24, R18.reuse, 0x1, P3 ;  /* 0x0000001218157211 */ /* 0x080fe200018f0eff */
[----:B------:R-:W-:Y:S01]  /*2860*/  IMAD R3, R3, 0x2, R28 ;  /* 0x0000000203037824 */ /* 0x000fe200078e021c */
[-C--:B------:R-:W-:Y:S02]  /*2870*/  LEA.HI.X.SX32 R23, R26, R18.reuse, 0x1, P6 ;  /* 0x000000121a177211 */ /* 0x080fe400030f0eff */
[----:B------:R-:W-:Y:S02]  /*2880*/  LEA R24, P6, R28, R17, 0x1 ;  /* 0x000000111c187211 */ /* 0x000fe400078c08ff */
[----:B------:R-:W-:Y:S02]  /*2890*/  ISETP.LT.AND P3, PT, R16, UR15, !P0 ;  /* 0x0000000f10007c0c */ /* 0x000fe4000c761270 */
[----:B------:R-:W-:Y:S02]  /*28a0*/  LEA.HI.X.SX32 R7, R30, R18, 0x1, P2 ;  /* 0x000000121e077211 */ /* 0x000fe400010f0eff */
[----:B------:R-:W-:-:S02]  /*28b0*/  ISETP.LT.AND P2, PT, R0, UR15, !P0 ;  /* 0x0000000f00007c0c */ /* 0x000fc4000c741270 */
[-C--:B------:R-:W-:Y:S02]  /*28c0*/  LEA.HI.X.SX32 R25, R28, R18.reuse, 0x1, P6 ;  /* 0x000000121c197211 */ /* 0x080fe400030f0eff */
[----:B------:R-:W-:Y:S02]  /*28d0*/  ISETP.LT.AND P0, PT, R2, UR15, !P0 ;  /* 0x0000000f02007c0c */ /* 0x000fe4000c701270 */
[----:B--2---:R-:W-:Y:S02]  /*28e0*/  LEA R4, P6, R3, R17, 0x1 ;  /* 0x0000001103047211 */ /* 0x004fe400078c08ff */
[----:B------:R-:W-:Y:S02]  /*28f0*/  PRMT R10, R10, 0x7632, R10 ;  /* 0x000076320a0a7816 */ /* 0x000fe4000000000a */
[----:B------:R-:W-:Y:S02]  /*2900*/  PRMT R11, R11, 0x7632, R11 ;  /* 0x000076320b0b7816 */ /* 0x000fe4000000000b */
[----:B------:R-:W-:Y:S01]  /*2910*/  LEA.HI.X.SX32 R5, R3, R18, 0x1, P6 ;  /* 0x0000001203057211 */ /* 0x000fe200030f0eff */
[----:B------:R0:W-:Y:S01]  /*2920*/  @P5 STG.E.U16 desc[UR8][R8.64], R10 ;  /* 0x0000000a08005986 */ /* 0x0001e2000c101508 */
[----:B------:R-:W-:-:S02]  /*2930*/  PRMT R12, R12, 0x7632, R12 ;  /* 0x000076320c0c7816 */ /* 0x000fc4000000000c */
[----:B------:R-:W-:Y:S01]  /*2940*/  PRMT R3, R13, 0x7632, R3 ;  /* 0x000076320d037816 */ /* 0x000fe20000000003 */
[----:B------:R0:W-:Y:S01]  /*2950*/  @P4 STG.E.U16 desc[UR8][R20.64], R11 ;  /* 0x0000000b14004986 */ /* 0x0001e2000c101508 */
[----:B------:R-:W-:-:S03]  /*2960*/  PRMT R14, R14, 0x7632, R14 ;  /* 0x000076320e0e7816 */ /* 0x000fc6000000000e */
[----:B------:R0:W-:Y:S04]  /*2970*/  @P3 STG.E.U16 desc[UR8][R22.64], R12 ;  /* 0x0000000c16003986 */ /* 0x0001e8000c101508 */
[----:B------:R0:W-:Y:S04]  /*2980*/  @P2 STG.E.U16 desc[UR8][R6.64], R3 ;  /* 0x0000000306002986 */ /* 0x0001e8000c101508 */
[----:B------:R0:W-:Y:S01]  /*2990*/  @P1 STG.E.U16 desc[UR8][R24.64], R14 ;  /* 0x0000000e18001986 */ /* 0x0001e2000c101508 */
[----:B------:R-:W-:Y:S05]  /*29a0*/  @!P0 EXIT ;  /* 0x000000000000894d */ /* 0x000fea0003800000 */
[----:B------:R-:W-:-:S05]  /*29b0*/  PRMT R2, R15, 0x7632, R2 ;  /* 0x000076320f027816 */ /* 0x000fca0000000002 */
[----:B------:R-:W-:Y:S01]  /*29c0*/  STG.E.U16 desc[UR8][R4.64], R2 ;  /* 0x0000000204007986 */ /* 0x000fe2000c101508 */
[----:B------:R-:W-:Y:S05]  /*29d0*/  EXIT ;  /* 0x000000000000794d */ /* 0x000fea0003800000 */
.L_x_3:
[----:B------:R-:W-:-:S00]  /*29e0*/  BRA `(.L_x_3) ;  /* 0xfffffffc00fc7947 */ /* 0x000fc0000383ffff */
[----:B------:R-:W-:-:S00]  /*29f0*/  NOP ;  /* 0x0000000000007918 */ /* 0x000fc00000000000 */
        /* <DEDUP_REMOVED lines=8> */
.L_x_4:


//--------------------- .nv.shared.matmul_kernel  --------------------------
	.section	.nv.shared.matmul_kernel,"aw",@nobits
	.sectionflags	@""
	.align	16
	.zero		1024


//--------------------- .nv.shared.reserved.0     --------------------------
	.section	.nv.shared.reserved.0,"aw",@nobits
	.weak		__nv_reservedSMEM_offset_0_alias
	.size		__nv_reservedSMEM_offset_0_alias, 0, 64
	.other		__nv_reservedSMEM_offset_0_alias,@"STO_CUDA_RESERVED_SHARED STV_DEFAULT"
__nv_reservedSMEM_offset_0_alias:
	.zero		0
	.zero		64


//--------------------- .nv.constant0.matmul_kernel --------------------------
	.section	.nv.constant0.matmul_kernel,"a",@progbits
	.sectionflags	@""
	.align	4
.nv.constant0.matmul_kernel:
	.zero		976


//--------------------- SYMBOLS --------------------------

	.type		.nv.reservedSmem.offset0,@object
	.size		.nv.reservedSmem.offset0,0x4
	.type		.nv.reservedSmem.cap,@object
	.size		.nv.reservedSmem.cap,0x4
